	.target	sm_90a

	.elftype	@"ET_EXEC"


//--------------------- .note.nv.tkinfo           --------------------------
	.section	.note.nv.tkinfo,"",@"SHT_NOTE"
	.sectionflags	@"SHF_NOTE_NV_TKINFO"
	.tkinfo
        /*0018*/ 	.word	0x00000002
        /*0030*/ 	.string	""
        /*0030*/ 	.string	"ptxas"
        /*0030*/ 	.string	"Cuda compilation tools, release 13.0, V13.0.88"
        /*0030*/ 	.string	"Build cuda_13.0.r13.0/compiler.36424714_0"
        /*0030*/ 	.string	"-v  -suppress-debug-info  -lineinfo  -arch sm_90a "



//--------------------- .note.nv.cuinfo           --------------------------
	.section	.note.nv.cuinfo,"",@"SHT_NOTE"
	.sectionflags	@"SHF_NOTE_NV_CUINFO"
        /*0018*/ 	.short	0x0002
        /*001a*/ 	.short	0x005a
        /*001c*/ 	.short	0x0082
	.zero		2


//--------------------- .nv.info                  --------------------------
	.section	.nv.info,"",@"SHT_CUDA_INFO"
	.align	4


	//----- nvinfo : EIATTR_REGCOUNT
	.align		4
        /*0000*/ 	.byte	0x04, 0x2f
        /*0002*/ 	.short	(.L_1 - .L_0)
	.align		4
.L_0:
        /*0004*/ 	.word	index@(matmul_kernel)
        /*0008*/ 	.word	0x000000ff


	//----- nvinfo : EIATTR_FRAME_SIZE
	.align		4
.L_1:
        /*000c*/ 	.byte	0x04, 0x11
        /*000e*/ 	.short	(.L_3 - .L_2)
	.align		4
.L_2:
        /*0010*/ 	.word	index@(matmul_kernel)
        /*0014*/ 	.word	0x00000268


	//----- nvinfo : EIATTR_MIN_STACK_SIZE
	.align		4
.L_3:
        /*0018*/ 	.byte	0x04, 0x12
        /*001a*/ 	.short	(.L_5 - .L_4)
	.align		4
.L_4:
        /*001c*/ 	.word	index@(matmul_kernel)
        /*0020*/ 	.word	0x00000268
.L_5:


//--------------------- .nv.compat                --------------------------
	.section	.nv.compat,"",@"SHT_CUDA_COMPAT_INFO"
	.align	4
        /*0000*/ 	.byte	0x02, 0x09, 0x01, 0x00, 0x02, 0x02, 0x04, 0x00, 0x02, 0x05, 0x05, 0x00, 0x03, 0x07, 0x01, 0x01
        /*0010*/ 	.byte	0x02, 0x03, 0x00, 0x00, 0x02, 0x06, 0x01, 0x00, 0x04, 0x0b, 0x08, 0x00, 0x00, 0x00, 0x00, 0x00
        /*0020*/ 	.byte	0x00, 0x00, 0x00, 0x00


//--------------------- .nv.info.matmul_kernel    --------------------------
	.section	.nv.info.matmul_kernel,"",@"SHT_CUDA_INFO"
	.sectionflags	@""
	.align	4


	//----- nvinfo : EIATTR_CUDA_API_VERSION
	.align		4
        /*0000*/ 	.byte	0x04, 0x37
        /*0002*/ 	.short	(.L_7 - .L_6)
.L_6:
        /*0004*/ 	.word	0x00000082


	//----- nvinfo : EIATTR_KPARAM_INFO
	.align		4
.L_7:
        /*0008*/ 	.byte	0x04, 0x17
        /*000a*/ 	.short	(.L_9 - .L_8)
.L_8:
        /*000c*/ 	.word	0x00000000
        /*0010*/ 	.short	0x000d
        /*0012*/ 	.short	0x0048
        /*0014*/ 	.byte	0x00, 0xf4, 0x21, 0x00


	//----- nvinfo : EIATTR_KPARAM_INFO
	.align		4
.L_9:
        /*0018*/ 	.byte	0x04, 0x17
        /*001a*/ 	.short	(.L_11 - .L_10)
.L_10:
        /*001c*/ 	.word	0x00000000
        /*0020*/ 	.short	0x000c
        /*0022*/ 	.short	0x0040
        /*0024*/ 	.byte	0x00, 0xf4, 0x21, 0x00


	//----- nvinfo : EIATTR_KPARAM_INFO
	.align		4
.L_11:
        /*0028*/ 	.byte	0x04, 0x17
        /*002a*/ 	.short	(.L_13 - .L_12)
.L_12:
        /*002c*/ 	.word	0x00000000
        /*0030*/ 	.short	0x000b
        /*0032*/ 	.short	0x0038
        /*0034*/ 	.byte	0x00, 0xf0, 0x11, 0x00


	//----- nvinfo : EIATTR_KPARAM_INFO
	.align		4
.L_13:
        /*0038*/ 	.byte	0x04, 0x17
        /*003a*/ 	.short	(.L_15 - .L_14)
.L_14:
        /*003c*/ 	.word	0x00000000
        /*0040*/ 	.short	0x000a
        /*0042*/ 	.short	0x0034
        /*0044*/ 	.byte	0x00, 0xf0, 0x11, 0x00


	//----- nvinfo : EIATTR_KPARAM_INFO
	.align		4
.L_15:
        /*0048*/ 	.byte	0x04, 0x17
        /*004a*/ 	.short	(.L_17 - .L_16)
.L_16:
        /*004c*/ 	.word	0x00000000
        /*0050*/ 	.short	0x0009
        /*0052*/ 	.short	0x0030
        /*0054*/ 	.byte	0x00, 0xf0, 0x11, 0x00


	//----- nvinfo : EIATTR_KPARAM_INFO
	.align		4
.L_17:
        /*0058*/ 	.byte	0x04, 0x17
        /*005a*/ 	.short	(.L_19 - .L_18)
.L_18:
        /*005c*/ 	.word	0x00000000
        /*0060*/ 	.short	0x0008
        /*0062*/ 	.short	0x002c
        /*0064*/ 	.byte	0x00, 0xf0, 0x11, 0x00


	//----- nvinfo : EIATTR_KPARAM_INFO
	.align		4
.L_19:
        /*0068*/ 	.byte	0x04, 0x17
        /*006a*/ 	.short	(.L_21 - .L_20)
.L_20:
        /*006c*/ 	.word	0x00000000
        /*0070*/ 	.short	0x0007
        /*0072*/ 	.short	0x0028
        /*0074*/ 	.byte	0x00, 0xf0, 0x11, 0x00


	//----- nvinfo : EIATTR_KPARAM_INFO
	.align		4
.L_21:
        /*0078*/ 	.byte	0x04, 0x17
        /*007a*/ 	.short	(.L_23 - .L_22)
.L_22:
        /*007c*/ 	.word	0x00000000
        /*0080*/ 	.short	0x0006
        /*0082*/ 	.short	0x0024
        /*0084*/ 	.byte	0x00, 0xf0, 0x11, 0x00


	//----- nvinfo : EIATTR_KPARAM_INFO
	.align		4
.L_23:
        /*0088*/ 	.byte	0x04, 0x17
        /*008a*/ 	.short	(.L_25 - .L_24)
.L_24:
        /*008c*/ 	.word	0x00000000
        /*0090*/ 	.short	0x0005
        /*0092*/ 	.short	0x0020
        /*0094*/ 	.byte	0x00, 0xf0, 0x11, 0x00


	//----- nvinfo : EIATTR_KPARAM_INFO
	.align		4
.L_25:
        /*0098*/ 	.byte	0x04, 0x17
        /*009a*/ 	.short	(.L_27 - .L_26)
.L_26:
        /*009c*/ 	.word	0x00000000
        /*00a0*/ 	.short	0x0004
        /*00a2*/ 	.short	0x001c
        /*00a4*/ 	.byte	0x00, 0xf0, 0x11, 0x00


	//----- nvinfo : EIATTR_KPARAM_INFO
	.align		4
.L_27:
        /*00a8*/ 	.byte	0x04, 0x17
        /*00aa*/ 	.short	(.L_29 - .L_28)
.L_28:
        /*00ac*/ 	.word	0x00000000
        /*00b0*/ 	.short	0x0003
        /*00b2*/ 	.short	0x0018
        /*00b4*/ 	.byte	0x00, 0xf0, 0x11, 0x00


	//----- nvinfo : EIATTR_KPARAM_INFO
	.align		4
.L_29:
        /*00b8*/ 	.byte	0x04, 0x17
        /*00ba*/ 	.short	(.L_31 - .L_30)
.L_30:
        /*00bc*/ 	.word	0x00000000
        /*00c0*/ 	.short	0x0002
        /*00c2*/ 	.short	0x0010
        /*00c4*/ 	.byte	0x00, 0xf4, 0x21, 0x00


	//----- nvinfo : EIATTR_KPARAM_INFO
	.align		4
.L_31:
        /*00c8*/ 	.byte	0x04, 0x17
        /*00ca*/ 	.short	(.L_33 - .L_32)
.L_32:
        /*00cc*/ 	.word	0x00000000
        /*00d0*/ 	.short	0x0001
        /*00d2*/ 	.short	0x0008
        /*00d4*/ 	.byte	0x00, 0xf4, 0x21, 0x00


	//----- nvinfo : EIATTR_KPARAM_INFO
	.align		4
.L_33:
        /*00d8*/ 	.byte	0x04, 0x17
        /*00da*/ 	.short	(.L_35 - .L_34)
.L_34:
        /*00dc*/ 	.word	0x00000000
        /*00e0*/ 	.short	0x0000
        /*00e2*/ 	.short	0x0000
        /*00e4*/ 	.byte	0x00, 0xf4, 0x21, 0x00


	//----- nvinfo : EIATTR_SPARSE_MMA_MASK
	.align		4
.L_35:
        /*00e8*/ 	.byte	0x03, 0x50
        /*00ea*/ 	.short	0x0000


	//----- nvinfo : EIATTR_MAXREG_COUNT
	.align		4
        /*00ec*/ 	.byte	0x03, 0x1b
        /*00ee*/ 	.short	0x00ff


	//----- nvinfo : EIATTR_NUM_BARRIERS
	.align		4
        /*00f0*/ 	.byte	0x02, 0x4c
        /*00f2*/ 	.byte	0x01
	.zero		1


	//----- nvinfo : EIATTR_ANNOTATIONS
	.align		4
        /*00f4*/ 	.byte	0x04, 0x55
        /*00f6*/ 	.short	(.L_37 - .L_36)


	//   ....[0]....
.L_36:
        /*00f8*/ 	.word	0x00000001
        /*00fc*/ 	.byte	0x10, 0x1d, 0x00, 0x00, 0x01, 0x00, 0x00, 0x00, 0x50, 0x1d, 0x00, 0x00, 0x01, 0x00, 0x00, 0x00
        /* <DEDUP_REMOVED lines=136> */
        /*098c*/ 	.byte	0xb0, 0x58, 0x00, 0x00


	//----- nvinfo : EIATTR_MERCURY_ISA_VERSION
	.align		4
.L_37:
        /*0990*/ 	.byte	0x03, 0x5f
        /*0992*/ 	.short	0x0101


	//----- nvinfo : EIATTR_EXIT_INSTR_OFFSETS
	.align		4
        /*0994*/ 	.byte	0x04, 0x1c
        /*0996*/ 	.short	(.L_39 - .L_38)


	//   ....[0]....
.L_38:
        /*0998*/ 	.word	0x00008ff0


	//   ....[1]....
        /*099c*/ 	.word	0x00009020


	//----- nvinfo : EIATTR_REQNTID
	.align		4
.L_39:
        /*09a0*/ 	.byte	0x04, 0x10
        /*09a2*/ 	.short	(.L_41 - .L_40)
.L_40:
        /*09a4*/ 	.word	0x00000080
        /*09a8*/ 	.word	0x00000001
        /*09ac*/ 	.word	0x00000001


	//----- nvinfo : EIATTR_CBANK_PARAM_SIZE
	.align		4
.L_41:
        /*09b0*/ 	.byte	0x03, 0x19
        /*09b2*/ 	.short	0x0050


	//----- nvinfo : EIATTR_PARAM_CBANK
	.align		4
        /*09b4*/ 	.byte	0x04, 0x0a
        /*09b6*/ 	.short	(.L_43 - .L_42)
	.align		4
.L_42:
        /*09b8*/ 	.word	index@(.nv.constant0.matmul_kernel)
        /*09bc*/ 	.short	0x0210
        /*09be*/ 	.short	0x0050


	//----- nvinfo : EIATTR_SW_WAR
	.align		4
.L_43:
        /*09c0*/ 	.byte	0x04, 0x36
        /*09c2*/ 	.short	(.L_45 - .L_44)
.L_44:
        /*09c4*/ 	.word	0x00000008
.L_45:


//--------------------- .nv.callgraph             --------------------------
	.section	.nv.callgraph,"",@"SHT_CUDA_CALLGRAPH"
	.align	4
	.sectionentsize	8
	.align		4
        /*0000*/ 	.word	0x00000000
	.align		4
        /*0004*/ 	.word	0xffffffff
	.align		4
        /*0008*/ 	.word	0x00000000
	.align		4
        /*000c*/ 	.word	0xfffffffe
	.align		4
        /*0010*/ 	.word	0x00000000
	.align		4
        /*0014*/ 	.word	0xfffffffd
	.align		4
        /*0018*/ 	.word	0x00000000
	.align		4
        /*001c*/ 	.word	0xfffffffc


//--------------------- .text.matmul_kernel       --------------------------
	.section	.text.matmul_kernel,"ax",@progbits
	.align	128
        .global         matmul_kernel
        .type           matmul_kernel,@function
        .size           matmul_kernel,(.L_x_3 - matmul_kernel)
        .other          matmul_kernel,@"STO_CUDA_ENTRY STV_DEFAULT"
matmul_kernel:
.text.matmul_kernel:
[----:B------:R-:W0:Y:S08]  /*0000*/  LDC R1, c[0x0][0x28] ;  /* 0x00000a00ff017b82 */ /* 0x000e300000000800 */
[----:B------:R-:W1:Y:S01]  /*0010*/  LDC.64 R8, c[0x0][0x228] ;  /* 0x00008a00ff087b82 */ /* 0x000e620000000a00 */
[----:B------:R-:W2:Y:S01]  /*0020*/  S2R R5, SR_CTAID.X ;  /* 0x0000000000057919 */ /* 0x000ea20000002500 */
[----:B------:R-:W-:Y:S01]  /*0030*/  UMOV UR4, 0x400 ;  /* 0x0000040000047882 */ /* 0x000fe20000000000 */
[----:B------:R-:W-:Y:S01]  /*0040*/  ULDC.64 UR14, c[0x0][0x208] ;  /* 0x00008200000e7ab9 */ /* 0x000fe20000000a00 */
[----:B0-----:R-:W-:Y:S01]  /*0050*/  VIADD R1, R1, 0xfffffd98 ;  /* 0xfffffd9801017836 */ /* 0x001fe20000000000 */
[----:B------:R-:W-:-:S02]  /*0060*/  CS2R R16, SRZ ;  /* 0x0000000000107805 */ /* 0x000fc4000001ff00 */
[----:B------:R-:W-:Y:S02]  /*0070*/  CS2R R18, SRZ ;  /* 0x0000000000127805 */ /* 0x000fe4000001ff00 */
[----:B------:R-:W-:Y:S01]  /*0080*/  CS2R R20, SRZ ;  /* 0x0000000000147805 */ /* 0x000fe2000001ff00 */
[----:B------:R-:W0:Y:S01]  /*0090*/  LDC R14, c[0x0][0x230] ;  /* 0x00008c00ff0e7b82 */ /* 0x000e220000000800 */
[----:B------:R-:W-:Y:S02]  /*00a0*/  CS2R R22, SRZ ;  /* 0x0000000000167805 */ /* 0x000fe4000001ff00 */
[----:B------:R-:W-:Y:S02]  /*00b0*/  CS2R R28, SRZ ;  /* 0x00000000001c7805 */ /* 0x000fe4000001ff00 */
[----:B------:R-:W-:Y:S02]  /*00c0*/  CS2R R30, SRZ ;  /* 0x00000000001e7805 */ /* 0x000fe4000001ff00 */
[----:B------:R-:W-:-:S02]  /*00d0*/  CS2R R32, SRZ ;  /* 0x0000000000207805 */ /* 0x000fc4000001ff00 */
[----:B------:R-:W-:Y:S02]  /*00e0*/  CS2R R34, SRZ ;  /* 0x0000000000227805 */ /* 0x000fe4000001ff00 */
[----:B------:R-:W-:Y:S02]  /*00f0*/  CS2R R36, SRZ ;  /* 0x0000000000247805 */ /* 0x000fe4000001ff00 */
[----:B------:R-:W-:Y:S01]  /*0100*/  CS2R R38, SRZ ;  /* 0x0000000000267805 */ /* 0x000fe2000001ff00 */
[----:B------:R-:W3:Y:S01]  /*0110*/  S2UR UR12, SR_CgaCtaId ;  /* 0x00000000000c79c3 */ /* 0x000ee20000008800 */
[----:B------:R-:W-:Y:S02]  /*0120*/  CS2R R100, SRZ ;  /* 0x0000000000647805 */ /* 0x000fe4000001ff00 */
[----:B------:R-:W-:Y:S02]  /*0130*/  CS2R R102, SRZ ;  /* 0x0000000000667805 */ /* 0x000fe4000001ff00 */
[----:B------:R-:W-:-:S02]  /*0140*/  CS2R R108, SRZ ;  /* 0x00000000006c7805 */ /* 0x000fc4000001ff00 */
[----:B------:R-:W-:Y:S02]  /*0150*/  CS2R R110, SRZ ;  /* 0x00000000006e7805 */ /* 0x000fe4000001ff00 */
[----:B------:R-:W-:Y:S02]  /*0160*/  CS2R R104, SRZ ;  /* 0x0000000000687805 */ /* 0x000fe4000001ff00 */
[----:B------:R-:W-:Y:S02]  /*0170*/  CS2R R106, SRZ ;  /* 0x00000000006a7805 */ /* 0x000fe4000001ff00 */
[----:B------:R-:W-:Y:S01]  /*0180*/  CS2R R40, SRZ ;  /* 0x0000000000287805 */ /* 0x000fe2000001ff00 */
[----:B-1----:R-:W-:Y:S01]  /*0190*/  VIADD R0, R9, 0x3f ;  /* 0x0000003f09007836 */ /* 0x002fe20000000000 */
[----:B------:R-:W-:Y:S02]  /*01a0*/  CS2R R42, SRZ ;  /* 0x00000000002a7805 */ /* 0x000fe4000001ff00 */
[----:B------:R-:W-:-:S02]  /*01b0*/  CS2R R76, SRZ ;  /* 0x00000000004c7805 */ /* 0x000fc4000001ff00 */
[----:B------:R-:W-:Y:S02]  /*01c0*/  CS2R R78, SRZ ;  /* 0x00000000004e7805 */ /* 0x000fe4000001ff00 */
[----:B------:R-:W-:Y:S02]  /*01d0*/  CS2R R44, SRZ ;  /* 0x00000000002c7805 */ /* 0x000fe4000001ff00 */
[----:B------:R-:W-:Y:S02]  /*01e0*/  SHF.R.S32.HI R3, RZ, 0x1f, R0 ;  /* 0x0000001fff037819 */ /* 0x000fe40000011400 */
[----:B------:R-:W-:Y:S02]  /*01f0*/  CS2R R46, SRZ ;  /* 0x00000000002e7805 */ /* 0x000fe4000001ff00 */
[----:B------:R-:W-:Y:S01]  /*0200*/  CS2R R80, SRZ ;  /* 0x0000000000507805 */ /* 0x000fe2000001ff00 */
[----:B0-----:R-:W-:Y:S01]  /*0210*/  VIADD R14, R14, 0x1f ;  /* 0x0000001f0e0e7836 */ /* 0x001fe20000000000 */
[----:B------:R-:W-:-:S02]  /*0220*/  LEA.HI R3, R3, R0, RZ, 0x6 ;  /* 0x0000000003037211 */ /* 0x000fc400078f30ff */
[----:B------:R-:W-:Y:S02]  /*0230*/  CS2R R82, SRZ ;  /* 0x0000000000527805 */ /* 0x000fe4000001ff00 */
[----:B--2---:R-:W-:Y:S02]  /*0240*/  IABS R10, R5 ;  /* 0x00000005000a7213 */ /* 0x004fe40000000000 */
[----:B------:R-:W-:Y:S02]  /*0250*/  CS2R R48, SRZ ;  /* 0x0000000000307805 */ /* 0x000fe4000001ff00 */
[----:B------:R-:W-:Y:S02]  /*0260*/  SHF.R.S32.HI R4, RZ, 0x6, R3 ;  /* 0x00000006ff047819 */ /* 0x000fe40000011403 */
[----:B------:R-:W-:Y:S02]  /*0270*/  CS2R R50, SRZ ;  /* 0x0000000000327805 */ /* 0x000fe4000001ff00 */
[----:B------:R-:W-:Y:S01]  /*0280*/  CS2R R84, SRZ ;  /* 0x0000000000547805 */ /* 0x000fe2000001ff00 */
[----:B---3--:R-:W-:Y:S01]  /*0290*/  ULEA UR12, UR12, UR4, 0x18 ;  /* 0x000000040c0c7291 */ /* 0x008fe2000f8ec03f */
[----:B------:R-:W-:-:S02]  /*02a0*/  IABS R7, R4 ;  /* 0x0000000400077213 */ /* 0x000fc40000000000 */
[----:B------:R-:W-:Y:S02]  /*02b0*/  CS2R R86, SRZ ;  /* 0x0000000000567805 */ /* 0x000fe4000001ff00 */
[----:B------:R-:W-:Y:S02]  /*02c0*/  IABS R12, R4 ;  /* 0x00000004000c7213 */ /* 0x000fe40000000000 */
[----:B------:R-:W-:Y:S01]  /*02d0*/  CS2R R116, SRZ ;  /* 0x0000000000747805 */ /* 0x000fe2000001ff00 */
[----:B------:R-:W0:Y:S01]  /*02e0*/  I2F.RP R0, R7 ;  /* 0x0000000700007306 */ /* 0x000e220000209400 */
[----:B------:R-:W-:-:S07]  /*02f0*/  CS2R R118, SRZ ;  /* 0x0000000000767805 */ /* 0x000fce000001ff00 */
[----:B0-----:R-:W0:Y:S02]  /*0300*/  MUFU.RCP R0, R0 ;  /* 0x0000000000007308 */ /* 0x001e240000001000 */
[----:B0-----:R-:W-:Y:S02]  /*0310*/  VIADD R2, R0, 0xffffffe ;  /* 0x0ffffffe00027836 */ /* 0x001fe40000000000 */
[----:B------:R-:W-:-:S04]  /*0320*/  IMAD.MOV R0, RZ, RZ, -R12 ;  /* 0x000000ffff007224 */ /* 0x000fc800078e0a0c */
[----:B------:R0:W1:Y:S02]  /*0330*/  F2I.FTZ.U32.TRUNC.NTZ R3, R2 ;  /* 0x0000000200037305 */ /* 0x000064000021f000 */
[----:B0-----:R-:W-:Y:S02]  /*0340*/  IMAD.MOV.U32 R2, RZ, RZ, RZ ;  /* 0x000000ffff027224 */ /* 0x001fe400078e00ff */
[----:B-1----:R-:W-:-:S04]  /*0350*/  IMAD.MOV R6, RZ, RZ, -R3 ;  /* 0x000000ffff067224 */ /* 0x002fc800078e0a03 */
[----:B------:R-:W-:Y:S02]  /*0360*/  IMAD R11, R6, R7, RZ ;  /* 0x00000007060b7224 */ /* 0x000fe400078e02ff */
[----:B------:R-:W-:Y:S02]  /*0370*/  IMAD.MOV.U32 R6, RZ, RZ, R10 ;  /* 0x000000ffff067224 */ /* 0x000fe400078e000a */
[----:B------:R-:W-:-:S06]  /*0380*/  IMAD.HI.U32 R3, R3, R11, R2 ;  /* 0x0000000b03037227 */ /* 0x000fcc00078e0002 */
[----:B------:R-:W-:-:S04]  /*0390*/  IMAD.HI.U32 R3, R3, R6, RZ ;  /* 0x0000000603037227 */ /* 0x000fc800078e00ff */
[----:B------:R-:W-:-:S05]  /*03a0*/  IMAD R0, R3, R0, R6 ;  /* 0x0000000003007224 */ /* 0x000fca00078e0206 */
[----:B------:R-:W-:-:S13]  /*03b0*/  ISETP.GT.U32.AND P1, PT, R7, R0, PT ;  /* 0x000000000700720c */ /* 0x000fda0003f24070 */
[----:B------:R-:W-:Y:S02]  /*03c0*/  @!P1 IMAD.IADD R0, R0, 0x1, -R7 ;  /* 0x0000000100009824 */ /* 0x000fe400078e0a07 */
[----:B------:R-:W-:Y:S01]  /*03d0*/  @!P1 VIADD R3, R3, 0x1 ;  /* 0x0000000103039836 */ /* 0x000fe20000000000 */
[----:B------:R-:W-:Y:S02]  /*03e0*/  ISETP.NE.AND P1, PT, R4, RZ, PT ;  /* 0x000000ff0400720c */ /* 0x000fe40003f25270 */
[----:B------:R-:W-:Y:S02]  /*03f0*/  ISETP.GE.U32.AND P0, PT, R0, R7, PT ;  /* 0x000000070000720c */ /* 0x000fe40003f06070 */
[----:B------:R-:W-:-:S04]  /*0400*/  LOP3.LUT R0, R5, R4, RZ, 0x3c, !PT ;  /* 0x0000000405007212 */ /* 0x000fc800078e3cff */
[----:B------:R-:W-:Y:S01]  /*0410*/  ISETP.GE.AND P2, PT, R0, RZ, PT ;  /* 0x000000ff0000720c */ /* 0x000fe20003f46270 */
[----:B------:R-:W-:-:S06]  /*0420*/  VIADD R0, R8, 0xff ;  /* 0x000000ff08007836 */ /* 0x000fcc0000000000 */
[----:B------:R-:W-:-:S04]  /*0430*/  @P0 VIADD R3, R3, 0x1 ;  /* 0x0000000103030836 */ /* 0x000fc80000000000 */
[----:B------:R-:W-:Y:S01]  /*0440*/  IMAD.MOV.U32 R10, RZ, RZ, R3 ;  /* 0x000000ffff0a7224 */ /* 0x000fe200078e0003 */
[----:B------:R-:W-:-:S03]  /*0450*/  SHF.R.S32.HI R3, RZ, 0x1f, R0 ;  /* 0x0000001fff037819 */ /* 0x000fc60000011400 */
[----:B------:R-:W-:Y:S01]  /*0460*/  @!P2 IMAD.MOV R10, RZ, RZ, -R10 ;  /* 0x000000ffff0aa224 */ /* 0x000fe200078e0a0a */
[----:B------:R-:W-:Y:S02]  /*0470*/  LEA.HI R3, R3, R0, RZ, 0x8 ;  /* 0x0000000003037211 */ /* 0x000fe400078f40ff */
[----:B------:R-:W-:-:S04]  /*0480*/  @!P1 LOP3.LUT R10, RZ, R4, RZ, 0x33, !PT ;  /* 0x00000004ff0a9212 */ /* 0x000fc800078e33ff */
[----:B------:R-:W-:Y:S01]  /*0490*/  LEA.HI.SX32 R3, R3, -R10, 0x18 ;  /* 0x8000000a03037211 */ /* 0x000fe200078fc2ff */
[----:B------:R-:W-:-:S03]  /*04a0*/  IMAD.MOV R6, RZ, RZ, -R10 ;  /* 0x000000ffff067224 */ /* 0x000fc600078e0a0a */
[----:B------:R-:W-:Y:S01]  /*04b0*/  VIMNMX R11, R3, 0x1, PT ;  /* 0x00000001030b7848 */ /* 0x000fe20003fe0100 */
[----:B------:R-:W-:-:S03]  /*04c0*/  IMAD R6, R4, R6, R5 ;  /* 0x0000000604067224 */ /* 0x000fc600078e0205 */
[-C--:B------:R-:W-:Y:S02]  /*04d0*/  IABS R7, R11.reuse ;  /* 0x0000000b00077213 */ /* 0x080fe40000000000 */
[----:B------:R-:W-:Y:S02]  /*04e0*/  IABS R13, R11 ;  /* 0x0000000b000d7213 */ /* 0x000fe40000000000 */
[----:B------:R-:W0:Y:S08]  /*04f0*/  I2F.RP R0, R7 ;  /* 0x0000000700007306 */ /* 0x000e300000209400 */
[----:B0-----:R-:W0:Y:S02]  /*0500*/  MUFU.RCP R0, R0 ;  /* 0x0000000000007308 */ /* 0x001e240000001000 */
[----:B0-----:R-:W-:-:S02]  /*0510*/  VIADD R2, R0, 0xffffffe ;  /* 0x0ffffffe00027836 */ /* 0x001fc40000000000 */
[----:B------:R-:W-:-:S04]  /*0520*/  IMAD.MOV R0, RZ, RZ, -R13 ;  /* 0x000000ffff007224 */ /* 0x000fc800078e0a0d */
[----:B------:R0:W1:Y:S02]  /*0530*/  F2I.FTZ.U32.TRUNC.NTZ R3, R2 ;  /* 0x0000000200037305 */ /* 0x000064000021f000 */
[----:B0-----:R-:W-:Y:S02]  /*0540*/  IMAD.MOV.U32 R2, RZ, RZ, RZ ;  /* 0x000000ffff027224 */ /* 0x001fe400078e00ff */
[----:B-1----:R-:W-:-:S04]  /*0550*/  IMAD.MOV R12, RZ, RZ, -R3 ;  /* 0x000000ffff0c7224 */ /* 0x002fc800078e0a03 */
[----:B------:R-:W-:Y:S01]  /*0560*/  IMAD.MOV.U32 R4, RZ, RZ, R12 ;  /* 0x000000ffff047224 */ /* 0x000fe200078e000c */
[----:B------:R-:W-:-:S03]  /*0570*/  IABS R12, R6 ;  /* 0x00000006000c7213 */ /* 0x000fc60000000000 */
[----:B------:R-:W-:Y:S02]  /*0580*/  IMAD R5, R4, R7, RZ ;  /* 0x0000000704057224 */ /* 0x000fe400078e02ff */
[----:B------:R-:W-:Y:S02]  /*0590*/  IMAD.MOV.U32 R4, RZ, RZ, R12 ;  /* 0x000000ffff047224 */ /* 0x000fe400078e000c */
[----:B------:R-:W-:Y:S01]  /*05a0*/  IMAD.HI.U32 R3, R3, R5, R2 ;  /* 0x0000000503037227 */ /* 0x000fe200078e0002 */
[----:B------:R-:W0:Y:S05]  /*05b0*/  S2R R12, SR_TID.X ;  /* 0x00000000000c7919 */ /* 0x000e2a0000002100 */
[----:B------:R-:W-:-:S04]  /*05c0*/  IMAD.HI.U32 R3, R3, R4, RZ ;  /* 0x0000000403037227 */ /* 0x000fc800078e00ff */
[----:B------:R-:W-:-:S05]  /*05d0*/  IMAD R0, R3, R0, R4 ;  /* 0x0000000003007224 */ /* 0x000fca00078e0204 */
[----:B------:R-:W-:-:S13]  /*05e0*/  ISETP.GT.U32.AND P1, PT, R7, R0, PT ;  /* 0x000000000700720c */ /* 0x000fda0003f24070 */
[----:B------:R-:W-:Y:S02]  /*05f0*/  @!P1 IMAD.IADD R0, R0, 0x1, -R7 ;  /* 0x0000000100009824 */ /* 0x000fe400078e0a07 */
[----:B------:R-:W-:Y:S01]  /*0600*/  @!P1 VIADD R3, R3, 0x1 ;  /* 0x0000000103039836 */ /* 0x000fe20000000000 */
[----:B------:R-:W-:Y:S02]  /*0610*/  ISETP.NE.AND P1, PT, R11, RZ, PT ;  /* 0x000000ff0b00720c */ /* 0x000fe40003f25270 */
[----:B------:R-:W-:Y:S02]  /*0620*/  ISETP.GE.U32.AND P0, PT, R0, R7, PT ;  /* 0x000000070000720c */ /* 0x000fe40003f06070 */
[----:B------:R-:W-:Y:S02]  /*0630*/  LOP3.LUT R0, R6, R11, RZ, 0x3c, !PT ;  /* 0x0000000b06007212 */ /* 0x000fe400078e3cff */
[----:B0-----:R-:W-:Y:S02]  /*0640*/  LOP3.LUT R5, R12, 0x7f, RZ, 0xc0, !PT ;  /* 0x0000007f0c057812 */ /* 0x001fe400078ec0ff */
[----:B------:R-:W-:-:S07]  /*0650*/  ISETP.GE.AND P2, PT, R0, RZ, PT ;  /* 0x000000ff0000720c */ /* 0x000fce0003f46270 */
[----:B------:R-:W-:Y:S01]  /*0660*/  @P0 VIADD R3, R3, 0x1 ;  /* 0x0000000103030836 */ /* 0x000fe20000000000 */
[----:B------:R-:W-:-:S05]  /*0670*/  ISETP.GE.AND P0, PT, R14, 0x20, PT ;  /* 0x000000200e00780c */ /* 0x000fca0003f06270 */
[----:B------:R-:W-:Y:S01]  /*0680*/  @!P2 IMAD.MOV R3, RZ, RZ, -R3 ;  /* 0x000000ffff03a224 */ /* 0x000fe200078e0a03 */
[----:B------:R-:W-:-:S05]  /*0690*/  @!P1 LOP3.LUT R3, RZ, R11, RZ, 0x33, !PT ;  /* 0x0000000bff039212 */ /* 0x000fca00078e33ff */
[----:B------:R-:W-:Y:S02]  /*06a0*/  IMAD.MOV R0, RZ, RZ, -R3 ;  /* 0x000000ffff007224 */ /* 0x000fe400078e0a03 */
[----:B------:R-:W-:Y:S02]  /*06b0*/  IMAD.SHL.U32 R2, R3, 0x40, RZ ;  /* 0x0000004003027824 */ /* 0x000fe400078e00ff */
[----:B------:R-:W-:Y:S01]  /*06c0*/  IMAD R0, R11, R0, R6 ;  /* 0x000000000b007224 */ /* 0x000fe200078e0206 */
[----:B------:R-:W-:Y:S02]  /*06d0*/  CS2R R6, SRZ ;  /* 0x0000000000067805 */ /* 0x000fe4000001ff00 */
[----:B------:R-:W-:Y:S01]  /*06e0*/  LOP3.LUT R11, R12, 0x60, RZ, 0xc0, !PT ;  /* 0x000000600c0b7812 */ /* 0x000fe200078ec0ff */
[----:B------:R-:W-:-:S04]  /*06f0*/  IMAD.IADD R0, R10, 0x1, R0 ;  /* 0x000000010a007824 */ /* 0x000fc800078e0200 */
[----:B------:R-:W-:Y:S01]  /*0700*/  IMAD R0, R0, 0x100, R5 ;  /* 0x0000010000007824 */ /* 0x000fe200078e0205 */
[----:B------:R-:W-:-:S03]  /*0710*/  CS2R R4, SRZ ;  /* 0x0000000000047805 */ /* 0x000fc6000001ff00 */
[----:B------:R-:W-:Y:S01]  /*0720*/  VIADD R3, R0, 0x80 ;  /* 0x0000008000037836 */ /* 0x000fe20000000000 */
[----:B------:R-:W-:Y:S06]  /*0730*/  @!P0 BRA `(.L_x_0) ;  /* 0x0000005400788947 */ /* 0x000fec0003800000 */
[----:B------:R-:W-:Y:S01]  /*0740*/  IABS R22, R8 ;  /* 0x0000000800167213 */ /* 0x000fe20000000000 */
[----:B------:R-:W0:Y:S01]  /*0750*/  LDC R188, c[0x0][0x238] ;  /* 0x00008e00ffbc7b82 */ /* 0x000e220000000800 */
[----:B------:R-:W-:Y:S01]  /*0760*/  IABS R26, R9 ;  /* 0x00000009001a7213 */ /* 0x000fe20000000000 */
[----:B------:R-:W-:Y:S01]  /*0770*/  ULDC UR6, c[0x0][0x234] ;  /* 0x00008d0000067ab9 */ /* 0x000fe20000000800 */
[----:B------:R-:W1:Y:S01]  /*0780*/  I2F.RP R13, R22 ;  /* 0x00000016000d7306 */ /* 0x000e620000209400 */
[----:B------:R-:W-:Y:S01]  /*0790*/  LEA.HI R28, R11, R2, RZ, 0x1b ;  /* 0x000000020b1c7211 */ /* 0x000fe200078fd8ff */
[----:B------:R-:W-:Y:S01]  /*07a0*/  USHF.R.U32.HI UR13, URZ, 0x4, UR12 ;  /* 0x000000043f0d7899 */ /* 0x000fe2000801160c */
[----:B------:R-:W-:Y:S01]  /*07b0*/  IABS R19, R0 ;  /* 0x0000000000137213 */ /* 0x000fe20000000000 */
[----:B------:R-:W-:Y:S01]  /*07c0*/  UIADD3 UR4, UR12, 0x4000, URZ ;  /* 0x000040000c047890 */ /* 0x000fe2000fffe03f */
[----:B------:R-:W-:Y:S01]  /*07d0*/  ISETP.GE.AND P6, PT, R0, RZ, PT ;  /* 0x000000ff0000720c */ /* 0x000fe20003fc6270 */
[C---:B------:R-:W-:Y:S01]  /*07e0*/  VIADD R16, R28.reuse, 0x38 ;  /* 0x000000381c107836 */ /* 0x040fe20000000000 */
[----:B------:R-:W-:Y:S01]  /*07f0*/  IABS R33, R28 ;  /* 0x0000001c00217213 */ /* 0x000fe20000000000 */
[----:B------:R-:W2:Y:S01]  /*0800*/  I2F.RP R10, R26 ;  /* 0x0000001a000a7306 */ /* 0x000ea20000209400 */
[C---:B------:R-:W-:Y:S01]  /*0810*/  VIADD R30, R28.reuse, 0x2c ;  /* 0x0000002c1c1e7836 */ /* 0x040fe20000000000 */
[----:B------:R-:W-:Y:S01]  /*0820*/  USGXT.U32 UR13, UR13, 0xe ;  /* 0x0000000e0d0d789a */ /* 0x000fe20008000000 */
[----:B------:R-:W-:Y:S01]  /*0830*/  VIADD R34, R28, 0x24 ;  /* 0x000000241c227836 */ /* 0x000fe20000000000 */
[----:B------:R-:W-:Y:S01]  /*0840*/  ISETP.GE.AND P4, PT, R16, RZ, PT ;  /* 0x000000ff1000720c */ /* 0x000fe20003f86270 */
[C---:B------:R-:W-:Y:S01]  /*0850*/  VIADD R32, R28.reuse, 0x28 ;  /* 0x000000281c207836 */ /* 0x040fe20000000000 */
[----:B------:R-:W-:Y:S01]  /*0860*/  IABS R23, R30 ;  /* 0x0000001e00177213 */ /* 0x000fe20000000000 */
[C---:B------:R-:W-:Y:S01]  /*0870*/  VIADD R36, R28.reuse, 0x1c ;  /* 0x0000001c1c247836 */ /* 0x040fe20000000000 */
[----:B-1----:R-:W1:Y:S01]  /*0880*/  MUFU.RCP R13, R13 ;  /* 0x0000000d000d7308 */ /* 0x002e620000001000 */
[----:B------:R-:W-:Y:S01]  /*0890*/  IABS R27, R34 ;  /* 0x00000022001b7213 */ /* 0x000fe20000000000 */
[C---:B------:R-:W-:Y:S01]  /*08a0*/  VIADD R35, R28.reuse, 0x20 ;  /* 0x000000201c237836 */ /* 0x040fe20000000000 */
[----:B------:R-:W-:Y:S01]  /*08b0*/  IABS R25, R32 ;  /* 0x0000002000197213 */ /* 0x000fe20000000000 */
[C---:B------:R-:W-:Y:S01]  /*08c0*/  VIADD R37, R28.reuse, 0x18 ;  /* 0x000000181c257836 */ /* 0x040fe20000000000 */
[----:B------:R-:W-:Y:S01]  /*08d0*/  USHF.R.U32.HI UR4, URZ, 0x4, UR4 ;  /* 0x000000043f047899 */ /* 0x000fe20008011604 */
[C---:B------:R-:W-:Y:S01]  /*08e0*/  VIADD R38, R28.reuse, 0x14 ;  /* 0x000000141c267836 */ /* 0x040fe20000000000 */
[----:B------:R-:W-:Y:S01]  /*08f0*/  UIADD3 UR8, UP0, UR13, 0x80, URZ ;  /* 0x000000800d087890 */ /* 0x000fe2000ff1e03f */
[----:B--2---:R-:W2:Y:S01]  /*0900*/  MUFU.RCP R10, R10 ;  /* 0x0000000a000a7308 */ /* 0x004ea20000001000 */
[C---:B------:R-:W-:Y:S01]  /*0910*/  VIADD R39, R28.reuse, 0x10 ;  /* 0x000000101c277836 */ /* 0x040fe20000000000 */
[----:B------:R-:W-:Y:S01]  /*0920*/  USGXT.U32 UR4, UR4, 0xe ;  /* 0x0000000e0404789a */ /* 0x000fe20008000000 */
[C---:B------:R-:W-:Y:S01]  /*0930*/  VIADD R40, R28.reuse, 0xc ;  /* 0x0000000c1c287836 */ /* 0x040fe20000000000 */
[----:B------:R-:W-:Y:S01]  /*0940*/  UMOV UR5, URZ ;  /* 0x0000003f00057c82 */ /* 0x000fe20008000000 */
[C---:B------:R-:W-:Y:S01]  /*0950*/  VIADD R41, R28.reuse, 0x8 ;  /* 0x000000081c297836 */ /* 0x040fe20000000000 */
[----:B------:R-:W-:Y:S01]  /*0960*/  ULDC.64 UR18, c[0x0][0x210] ;  /* 0x0000840000127ab9 */ /* 0x000fe20000000a00 */
[----:B------:R-:W-:Y:S01]  /*0970*/  VIADD R42, R28, 0x4 ;  /* 0x000000041c2a7836 */ /* 0x000fe20000000000 */
[----:B------:R-:W-:Y:S01]  /*0980*/  UIADD3.X UR9, UR5, 0x40000040, URZ, UP0, !UPT ;  /* 0x4000004005097890 */ /* 0x000fe200087fe43f */
[----:B-1----:R-:W-:Y:S01]  /*0990*/  VIADD R6, R13, 0xffffffe ;  /* 0x0ffffffe0d067836 */ /* 0x002fe20000000000 */
[----:B------:R-:W-:Y:S01]  /*09a0*/  IABS R29, R41 ;  /* 0x00000029001d7213 */ /* 0x000fe20000000000 */
[C---:B0-----:R-:W-:Y:S01]  /*09b0*/  IMAD R171, R188.reuse, 0x15, RZ ;  /* 0x00000015bcab7824 */ /* 0x041fe200078e02ff */
[----:B------:R-:W-:Y:S01]  /*09c0*/  IABS R31, R42 ;  /* 0x0000002a001f7213 */ /* 0x000fe20000000000 */
[----:B------:R0:W1:Y:S01]  /*09d0*/  F2I.FTZ.U32.TRUNC.NTZ R7, R6 ;  /* 0x0000000600077305 */ /* 0x000062000021f000 */
[C---:B------:R-:W-:Y:S01]  /*09e0*/  IMAD R165, R188.reuse, 0x14, RZ ;  /* 0x00000014bca57824 */ /* 0x040fe200078e02ff */
[----:B------:R-:W-:Y:S01]  /*09f0*/  ULDC UR7, c[0x0][0x230] ;  /* 0x00008c0000077ab9 */ /* 0x000fe20000000800 */
[----:B------:R-:W-:Y:S01]  /*0a00*/  IMAD R248, R188, 0xa, RZ ;  /* 0x0000000abcf87824 */ /* 0x000fe200078e02ff */
[----:B------:R-:W-:Y:S01]  /*0a10*/  CS2R R120, SRZ ;  /* 0x0000000000787805 */ /* 0x000fe2000001ff00 */
[----:B--2---:R-:W-:Y:S01]  /*0a20*/  VIADD R4, R10, 0xffffffe ;  /* 0x0ffffffe0a047836 */ /* 0x004fe20000000000 */
[----:B------:R-:W-:Y:S01]  /*0a30*/  CS2R R122, SRZ ;  /* 0x00000000007a7805 */ /* 0x000fe2000001ff00 */
[----:B------:R-:W-:Y:S01]  /*0a40*/  VIADD R10, R28, 0x3c ;  /* 0x0000003c1c0a7836 */ /* 0x000fe20000000000 */
[----:B------:R-:W-:Y:S01]  /*0a50*/  CS2R R124, SRZ ;  /* 0x00000000007c7805 */ /* 0x000fe2000001ff00 */
[----:B------:R2:W3:Y:S01]  /*0a60*/  F2I.FTZ.U32.TRUNC.NTZ R5, R4 ;  /* 0x0000000400057305 */ /* 0x0004e2000021f000 */
[----:B0-----:R-:W-:Y:S01]  /*0a70*/  IMAD.MOV.U32 R6, RZ, RZ, RZ ;  /* 0x000000ffff067224 */ /* 0x001fe200078e00ff */
[----:B------:R-:W-:-:S02]  /*0a80*/  CS2R R126, SRZ ;  /* 0x00000000007e7805 */ /* 0x000fc4000001ff00 */
[----:B------:R-:W-:Y:S01]  /*0a90*/  ISETP.GE.AND P3, PT, R10, RZ, PT ;  /* 0x000000ff0a00720c */ /* 0x000fe20003f66270 */
[C---:B------:R-:W-:Y:S01]  /*0aa0*/  IMAD R159, R188.reuse, 0x1f, RZ ;  /* 0x0000001fbc9f7824 */ /* 0x040fe200078e02ff */
[----:B------:R-:W-:Y:S01]  /*0ab0*/  CS2R R128, SRZ ;  /* 0x0000000000807805 */ /* 0x000fe2000001ff00 */
[--C-:B-1----:R-:W-:Y:S01]  /*0ac0*/  IMAD.MOV R17, RZ, RZ, -R7.reuse ;  /* 0x000000ffff117224 */ /* 0x102fe200078e0a07 */
[----:B------:R-:W-:Y:S01]  /*0ad0*/  CS2R R130, SRZ ;  /* 0x0000000000827805 */ /* 0x000fe2000001ff00 */
[----:B------:R-:W-:Y:S01]  /*0ae0*/  IMAD R179, R188, 0x1e, RZ ;  /* 0x0000001ebcb37824 */ /* 0x000fe200078e02ff */
[----:B------:R-:W-:Y:S01]  /*0af0*/  CS2R R132, SRZ ;  /* 0x0000000000847805 */ /* 0x000fe2000001ff00 */
[----:B------:R-:W-:Y:S01]  /*0b00*/  IMAD R13, R17, R22, RZ ;  /* 0x00000016110d7224 */ /* 0x000fe200078e02ff */
[----:B------:R-:W-:Y:S01]  /*0b10*/  IABS R17, R3 ;  /* 0x0000000300117213 */ /* 0x000fe20000000000 */
[----:B--2---:R-:W-:Y:S01]  /*0b20*/  IMAD.MOV.U32 R4, RZ, RZ, RZ ;  /* 0x000000ffff047224 */ /* 0x004fe200078e00ff */
[----:B------:R-:W-:Y:S01]  /*0b30*/  CS2R R134, SRZ ;  /* 0x0000000000867805 */ /* 0x000fe2000001ff00 */
[----:B------:R-:W-:Y:S01]  /*0b40*/  IMAD.HI.U32 R6, R7, R13, R6 ;  /* 0x0000000d07067227 */ /* 0x000fe200078e0006 */
[----:B------:R-:W-:-:S02]  /*0b50*/  IABS R13, R10 ;  /* 0x0000000a000d7213 */ /* 0x000fc40000000000 */
[----:B------:R-:W-:Y:S02]  /*0b60*/  CS2R R136, SRZ ;  /* 0x0000000000887805 */ /* 0x000fe4000001ff00 */
[----:B------:R-:W-:Y:S01]  /*0b70*/  CS2R R138, SRZ ;  /* 0x00000000008a7805 */ /* 0x000fe2000001ff00 */
[----:B---3--:R-:W-:Y:S01]  /*0b80*/  IMAD.MOV R15, RZ, RZ, -R5 ;  /* 0x000000ffff0f7224 */ /* 0x008fe200078e0a05 */
[----:B------:R-:W-:Y:S01]  /*0b90*/  CS2R R140, SRZ ;  /* 0x00000000008c7805 */ /* 0x000fe2000001ff00 */
[----:B------:R-:W-:Y:S01]  /*0ba0*/  IMAD.HI.U32 R7, R6, R17, RZ ;  /* 0x0000001106077227 */ /* 0x000fe200078e00ff */
[----:B------:R-:W-:Y:S02]  /*0bb0*/  CS2R R142, SRZ ;  /* 0x00000000008e7805 */ /* 0x000fe4000001ff00 */
[----:B------:R-:W-:Y:S02]  /*0bc0*/  CS2R R144, SRZ ;  /* 0x0000000000907805 */ /* 0x000fe4000001ff00 */
[----:B------:R-:W-:Y:S01]  /*0bd0*/  CS2R R146, SRZ ;  /* 0x0000000000927805 */ /* 0x000fe2000001ff00 */
[----:B------:R-:W-:Y:S01]  /*0be0*/  IMAD.MOV R7, RZ, RZ, -R7 ;  /* 0x000000ffff077224 */ /* 0x000fe200078e0a07 */
[----:B------:R-:W-:Y:S01]  /*0bf0*/  CS2R R148, SRZ ;  /* 0x0000000000947805 */ /* 0x000fe2000001ff00 */
[----:B------:R-:W-:Y:S01]  /*0c00*/  IMAD.MOV.U32 R11, RZ, RZ, R15 ;  /* 0x000000ffff0b7224 */ /* 0x000fe200078e000f */
[----:B------:R-:W-:Y:S01]  /*0c10*/  IABS R15, R16 ;  /* 0x00000010000f7213 */ /* 0x000fe20000000000 */
[----:B------:R-:W-:Y:S01]  /*0c20*/  IMAD R18, R22, R7, R17 ;  /* 0x0000000716127224 */ /* 0x000fe200078e0211 */
[----:B------:R-:W-:Y:S01]  /*0c30*/  CS2R R150, SRZ ;  /* 0x0000000000967805 */ /* 0x000fe2000001ff00 */
[----:B------:R-:W-:Y:S01]  /*0c40*/  IMAD R11, R11, R26, RZ ;  /* 0x0000001a0b0b7224 */ /* 0x000fe200078e02ff */
[----:B------:R-:W-:Y:S01]  /*0c50*/  CS2R R88, SRZ ;  /* 0x0000000000587805 */ /* 0x000fe2000001ff00 */
[----:B------:R-:W-:Y:S01]  /*0c60*/  VIADD R7, R28, 0x34 ;  /* 0x000000341c077836 */ /* 0x000fe20000000000 */
[----:B------:R-:W-:Y:S01]  /*0c70*/  ISETP.GT.U32.AND P0, PT, R22, R18, PT ;  /* 0x000000121600720c */ /* 0x000fe20003f04070 */
[----:B------:R-:W-:Y:S01]  /*0c80*/  IMAD.HI.U32 R4, R5, R11, R4 ;  /* 0x0000000b05047227 */ /* 0x000fe200078e0004 */
[----:B------:R-:W-:-:S02]  /*0c90*/  CS2R R90, SRZ ;  /* 0x00000000005a7805 */ /* 0x000fc4000001ff00 */
[----:B------:R-:W-:Y:S02]  /*0ca0*/  CS2R R92, SRZ ;  /* 0x00000000005c7805 */ /* 0x000fe4000001ff00 */
[----:B------:R-:W-:Y:S01]  /*0cb0*/  IABS R17, R7 ;  /* 0x0000000700117213 */ /* 0x000fe20000000000 */
[----:B------:R-:W-:Y:S01]  /*0cc0*/  IMAD.HI.U32 R11, R6, R19, RZ ;  /* 0x00000013060b7227 */ /* 0x000fe200078e00ff */
[----:B------:R-:W-:Y:S02]  /*0cd0*/  ISETP.GE.AND P5, PT, R7, RZ, PT ;  /* 0x000000ff0700720c */ /* 0x000fe40003fa6270 */
[----:B------:R-:W-:Y:S02]  /*0ce0*/  CS2R R94, SRZ ;  /* 0x00000000005e7805 */ /* 0x000fe4000001ff00 */
[----:B------:R-:W-:Y:S01]  /*0cf0*/  CS2R R96, SRZ ;  /* 0x0000000000607805 */ /* 0x000fe2000001ff00 */
[----:B------:R-:W-:Y:S01]  /*0d00*/  IMAD.MOV R11, RZ, RZ, -R11 ;  /* 0x000000ffff0b7224 */ /* 0x000fe200078e0a0b */
[----:B------:R-:W-:Y:S01]  /*0d10*/  CS2R R98, SRZ ;  /* 0x0000000000627805 */ /* 0x000fe2000001ff00 */
[----:B------:R-:W-:Y:S01]  /*0d20*/  IMAD.HI.U32 R5, R4, R13, RZ ;  /* 0x0000000d04057227 */ /* 0x000fe200078e00ff */
[----:B------:R-:W-:-:S02]  /*0d30*/  CS2R R100, SRZ ;  /* 0x0000000000647805 */ /* 0x000fc4000001ff00 */
[----:B------:R-:W-:Y:S02]  /*0d40*/  CS2R R102, SRZ ;  /* 0x0000000000667805 */ /* 0x000fe4000001ff00 */
[----:B------:R-:W-:Y:S01]  /*0d50*/  CS2R R104, SRZ ;  /* 0x0000000000687805 */ /* 0x000fe2000001ff00 */
[----:B------:R-:W-:Y:S01]  /*0d60*/  IMAD R19, R22, R11, R19 ;  /* 0x0000000b16137224 */ /* 0x000fe200078e0213 */
[----:B------:R-:W-:Y:S01]  /*0d70*/  CS2R R106, SRZ ;  /* 0x00000000006a7805 */ /* 0x000fe2000001ff00 */
[----:B------:R-:W-:Y:S01]  /*0d80*/  @!P0 IMAD.IADD R18, R18, 0x1, -R22 ;  /* 0x0000000112128824 */ /* 0x000fe200078e0a16 */
[----:B------:R-:W-:Y:S01]  /*0d90*/  CS2R R108, SRZ ;  /* 0x00000000006c7805 */ /* 0x000fe2000001ff00 */
[----:B------:R-:W-:Y:S01]  /*0da0*/  IMAD.MOV R5, RZ, RZ, -R5 ;  /* 0x000000ffff057224 */ /* 0x000fe200078e0a05 */
[----:B------:R-:W-:Y:S01]  /*0db0*/  ISETP.GT.U32.AND P1, PT, R22, R19, PT ;  /* 0x000000131600720c */ /* 0x000fe20003f24070 */
[----:B------:R-:W-:Y:S01]  /*0dc0*/  IMAD.HI.U32 R6, R4, R15, RZ ;  /* 0x0000000f04067227 */ /* 0x000fe200078e00ff */
[----:B------:R-:W-:-:S02]  /*0dd0*/  ISETP.GT.U32.AND P0, PT, R22, R18, PT ;  /* 0x000000121600720c */ /* 0x000fc40003f04070 */
[----:B------:R-:W-:Y:S02]  /*0de0*/  CS2R R110, SRZ ;  /* 0x00000000006e7805 */ /* 0x000fe4000001ff00 */
[----:B------:R-:W-:Y:S01]  /*0df0*/  CS2R R112, SRZ ;  /* 0x0000000000707805 */ /* 0x000fe2000001ff00 */
[----:B------:R-:W-:Y:S01]  /*0e00*/  IMAD R5, R26, R5, R13 ;  /* 0x000000051a057224 */ /* 0x000fe200078e020d */
[----:B------:R-:W-:Y:S01]  /*0e10*/  CS2R R114, SRZ ;  /* 0x0000000000727805 */ /* 0x000fe2000001ff00 */
[----:B------:R-:W-:Y:S01]  /*0e20*/  VIADD R10, R28, 0x30 ;  /* 0x000000301c0a7836 */ /* 0x000fe20000000000 */
[----:B------:R-:W-:Y:S01]  /*0e30*/  CS2R R116, SRZ ;  /* 0x0000000000747805 */ /* 0x000fe2000001ff00 */
[----:B------:R-:W-:Y:S01]  /*0e40*/  IMAD.MOV R6, RZ, RZ, -R6 ;  /* 0x000000ffff067224 */ /* 0x000fe200078e0a06 */
[----:B------:R-:W-:Y:S01]  /*0e50*/  CS2R R118, SRZ ;  /* 0x0000000000767805 */ /* 0x000fe2000001ff00 */
[----:B------:R-:W-:Y:S01]  /*0e60*/  IMAD.HI.U32 R11, R4, R23, RZ ;  /* 0x00000017040b7227 */ /* 0x000fe200078e00ff */
[----:B------:R-:W-:-:S02]  /*0e70*/  IABS R21, R10 ;  /* 0x0000000a00157213 */ /* 0x000fc40000000000 */
[----:B------:R-:W-:Y:S02]  /*0e80*/  CS2R R56, SRZ ;  /* 0x0000000000387805 */ /* 0x000fe4000001ff00 */
[----:B------:R-:W-:Y:S01]  /*0e90*/  ISETP.GE.AND P2, PT, R10, RZ, PT ;  /* 0x000000ff0a00720c */ /* 0x000fe20003f46270 */
[--C-:B------:R-:W-:Y:S01]  /*0ea0*/  @!P1 IMAD.IADD R19, R19, 0x1, -R22.reuse ;  /* 0x0000000113139824 */ /* 0x100fe200078e0a16 */
[----:B------:R-:W-:Y:S01]  /*0eb0*/  CS2R R58, SRZ ;  /* 0x00000000003a7805 */ /* 0x000fe2000001ff00 */
[----:B------:R-:W-:Y:S01]  /*0ec0*/  @!P0 IMAD.IADD R18, R18, 0x1, -R22 ;  /* 0x0000000112128824 */ /* 0x000fe200078e0a16 */
[----:B------:R-:W-:Y:S01]  /*0ed0*/  ISETP.GE.AND P0, PT, R3, RZ, PT ;  /* 0x000000ff0300720c */ /* 0x000fe20003f06270 */
[----:B------:R-:W-:Y:S01]  /*0ee0*/  IMAD R6, R26, R6, R15 ;  /* 0x000000061a067224 */ /* 0x000fe200078e020f */
[----:B------:R-:W-:Y:S01]  /*0ef0*/  ISETP.GT.U32.AND P1, PT, R22, R19, PT ;  /* 0x000000131600720c */ /* 0x000fe20003f24070 */
[----:B------:R-:W-:Y:S01]  /*0f00*/  IMAD.HI.U32 R7, R4, R17, RZ ;  /* 0x0000001104077227 */ /* 0x000fe200078e00ff */
[----:B------:R-:W-:-:S02]  /*0f10*/  CS2R R60, SRZ ;  /* 0x00000000003c7805 */ /* 0x000fc4000001ff00 */
[----:B------:R-:W-:Y:S02]  /*0f20*/  CS2R R62, SRZ ;  /* 0x00000000003e7805 */ /* 0x000fe4000001ff00 */
[----:B------:R-:W-:Y:S01]  /*0f30*/  CS2R R64, SRZ ;  /* 0x0000000000407805 */ /* 0x000fe2000001ff00 */
[C---:B------:R-:W-:Y:S01]  /*0f40*/  IMAD.HI.U32 R15, R4.reuse, R27, RZ ;  /* 0x0000001b040f7227 */ /* 0x040fe200078e00ff */
[----:B------:R-:W-:Y:S02]  /*0f50*/  CS2R R66, SRZ ;  /* 0x0000000000427805 */ /* 0x000fe4000001ff00 */
[----:B------:R-:W-:Y:S02]  /*0f60*/  CS2R R68, SRZ ;  /* 0x0000000000447805 */ /* 0x000fe4000001ff00 */
[----:B------:R-:W-:Y:S01]  /*0f70*/  CS2R R70, SRZ ;  /* 0x0000000000467805 */ /* 0x000fe2000001ff00 */
[----:B------:R-:W-:Y:S01]  /*0f80*/  IMAD.HI.U32 R10, R4, R21, RZ ;  /* 0x00000015040a7227 */ /* 0x000fe200078e00ff */
[----:B------:R-:W-:-:S02]  /*0f90*/  CS2R R72, SRZ ;  /* 0x0000000000487805 */ /* 0x000fc4000001ff00 */
[----:B------:R-:W-:Y:S02]  /*0fa0*/  CS2R R74, SRZ ;  /* 0x00000000004a7805 */ /* 0x000fe4000001ff00 */
[----:B------:R-:W-:Y:S01]  /*0fb0*/  CS2R R76, SRZ ;  /* 0x00000000004c7805 */ /* 0x000fe2000001ff00 */
[----:B------:R-:W-:Y:S01]  /*0fc0*/  @!P0 IMAD.MOV R18, RZ, RZ, -R18 ;  /* 0x000000ffff128224 */ /* 0x000fe200078e0a12 */
[----:B------:R-:W-:Y:S01]  /*0fd0*/  ISETP.GT.U32.AND P0, PT, R26, R5, PT ;  /* 0x000000051a00720c */ /* 0x000fe20003f04070 */
[----:B------:R-:W-:Y:S01]  /*0fe0*/  @!P1 IMAD.IADD R19, R19, 0x1, -R22 ;  /* 0x0000000113139824 */ /* 0x000fe200078e0a16 */
[----:B------:R-:W-:Y:S01]  /*0ff0*/  ISETP.NE.AND P1, PT, R8, RZ, PT ;  /* 0x000000ff0800720c */ /* 0x000fe20003f25270 */
[----:B------:R-:W-:Y:S01]  /*1000*/  IMAD.MOV R11, RZ, RZ, -R11 ;  /* 0x000000ffff0b7224 */ /* 0x000fe200078e0a0b */
[----:B------:R-:W-:Y:S01]  /*1010*/  CS2R R78, SRZ ;  /* 0x00000000004e7805 */ /* 0x000fe2000001ff00 */
[----:B------:R-:W-:Y:S01]  /*1020*/  @!P6 IMAD.MOV R19, RZ, RZ, -R19 ;  /* 0x000000ffff13e224 */ /* 0x000fe200078e0a13 */
[----:B------:R-:W-:Y:S01]  /*1030*/  ISETP.GT.U32.AND P6, PT, R26, R6, PT ;  /* 0x000000061a00720c */ /* 0x000fe20003fc4070 */
[----:B------:R-:W-:Y:S01]  /*1040*/  IMAD.MOV R7, RZ, RZ, -R7 ;  /* 0x000000ffff077224 */ /* 0x000fe200078e0a07 */
[----:B------:R-:W-:Y:S01]  /*1050*/  CS2R R80, SRZ ;  /* 0x0000000000507805 */ /* 0x000fe2000001ff00 */
[----:B------:R-:W-:Y:S01]  /*1060*/  IMAD.HI.U32 R13, R4, R25, RZ ;  /* 0x00000019040d7227 */ /* 0x000fe200078e00ff */
[----:B------:R-:W-:-:S02]  /*1070*/  CS2R R82, SRZ ;  /* 0x0000000000527805 */ /* 0x000fc4000001ff00 */
[----:B------:R-:W-:Y:S02]  /*1080*/  CS2R R84, SRZ ;  /* 0x0000000000547805 */ /* 0x000fe4000001ff00 */
[----:B------:R-:W-:Y:S01]  /*1090*/  CS2R R86, SRZ ;  /* 0x0000000000567805 */ /* 0x000fe2000001ff00 */
[----:B------:R-:W-:Y:S01]  /*10a0*/  IMAD.MOV R20, RZ, RZ, -R15 ;  /* 0x000000ffff147224 */ /* 0x000fe200078e0a0f */
[----:B------:R-:W-:Y:S01]  /*10b0*/  CS2R R44, SRZ ;  /* 0x00000000002c7805 */ /* 0x000fe2000001ff00 */
[----:B------:R-:W-:Y:S01]  /*10c0*/  IMAD.MOV R10, RZ, RZ, -R10 ;  /* 0x000000ffff0a7224 */ /* 0x000fe200078e0a0a */
[----:B------:R-:W-:Y:S01]  /*10d0*/  CS2R R46, SRZ ;  /* 0x00000000002e7805 */ /* 0x000fe2000001ff00 */
[C---:B------:R-:W-:Y:S01]  /*10e0*/  IMAD R15, R26.reuse, R11, R23 ;  /* 0x0000000b1a0f7224 */ /* 0x040fe200078e0217 */
[----:B------:R-:W-:Y:S01]  /*10f0*/  LOP3.LUT R11, RZ, R8, RZ, 0x33, !PT ;  /* 0x00000008ff0b7212 */ /* 0x000fe200078e33ff */
[C---:B------:R-:W-:Y:S01]  /*1100*/  IMAD R7, R26.reuse, R7, R17 ;  /* 0x000000071a077224 */ /* 0x040fe200078e0211 */
[----:B------:R-:W-:Y:S01]  /*1110*/  IABS R23, R36 ;  /* 0x0000002400177213 */ /* 0x000fe20000000000 */
[--C-:B------:R-:W-:Y:S01]  /*1120*/  @!P0 IMAD.IADD R5, R5, 0x1, -R26.reuse ;  /* 0x0000000105058824 */ /* 0x100fe200078e0a1a */
[----:B------:R-:W-:Y:S01]  /*1130*/  CS2R R48, SRZ ;  /* 0x0000000000307805 */ /* 0x000fe2000001ff00 */
[----:B------:R-:W-:Y:S01]  /*1140*/  IMAD.MOV R16, RZ, RZ, -R13 ;  /* 0x000000ffff107224 */ /* 0x000fe200078e0a0d */
[C---:B------:R-:W-:Y:S01]  /*1150*/  ISETP.GT.U32.AND P0, PT, R26.reuse, R7, PT ;  /* 0x000000071a00720c */ /* 0x040fe20003f04070 */
[----:B------:R-:W-:Y:S01]  /*1160*/  IMAD R13, R26, R10, R21 ;  /* 0x0000000a1a0d7224 */ /* 0x000fe200078e0215 */
[C---:B------:R-:W-:Y:S01]  /*1170*/  SEL R10, R11.reuse, R18, !P1 ;  /* 0x000000120b0a7207 */ /* 0x040fe20004800000 */
[----:B------:R-:W-:Y:S01]  /*1180*/  @!P6 IMAD.IADD R6, R6, 0x1, -R26 ;  /* 0x000000010606e824 */ /* 0x000fe200078e0a1a */
[----:B------:R-:W-:Y:S01]  /*1190*/  SEL R11, R11, R19, !P1 ;  /* 0x000000130b0b7207 */ /* 0x000fe20004800000 */
[C---:B------:R-:W-:Y:S01]  /*11a0*/  IMAD R16, R26.reuse, R16, R25 ;  /* 0x000000101a107224 */ /* 0x040fe200078e0219 */
[----:B------:R-:W-:Y:S01]  /*11b0*/  ISETP.GT.U32.AND P1, PT, R26, R5, PT ;  /* 0x000000051a00720c */ /* 0x000fe20003f24070 */
[----:B------:R-:W-:Y:S01]  /*11c0*/  IMAD.HI.U32 R18, R4, R23, RZ ;  /* 0x0000001704127227 */ /* 0x000fe200078e00ff */
[----:B------:R-:W-:-:S02]  /*11d0*/  ISETP.GT.U32.AND P6, PT, R26, R6, PT ;  /* 0x000000061a00720c */ /* 0x000fc40003fc4070 */
[----:B------:R-:W-:Y:S02]  /*11e0*/  CS2R R50, SRZ ;  /* 0x0000000000327805 */ /* 0x000fe4000001ff00 */
[----:B------:R-:W-:Y:S01]  /*11f0*/  IABS R21, R35 ;  /* 0x0000002300157213 */ /* 0x000fe20000000000 */
[----:B------:R-:W-:Y:S01]  /*1200*/  IMAD.MOV R18, RZ, RZ, -R18 ;  /* 0x000000ffff127224 */ /* 0x000fe200078e0a12 */
[----:B------:R-:W-:Y:S01]  /*1210*/  IABS R25, R37 ;  /* 0x0000002500197213 */ /* 0x000fe20000000000 */
[--C-:B------:R-:W-:Y:S01]  /*1220*/  @!P0 IMAD.IADD R7, R7, 0x1, -R26.reuse ;  /* 0x0000000107078824 */ /* 0x100fe200078e0a1a */
[----:B------:R-:W-:Y:S01]  /*1230*/  ISETP.GT.U32.AND P0, PT, R26, R16, PT ;  /* 0x000000101a00720c */ /* 0x000fe20003f04070 */
[----:B------:R-:W-:Y:S01]  /*1240*/  IMAD.HI.U32 R8, R4, R21, RZ ;  /* 0x0000001504087227 */ /* 0x000fe200078e00ff */
[----:B------:R-:W-:Y:S02]  /*1250*/  CS2R R52, SRZ ;  /* 0x0000000000347805 */ /* 0x000fe4000001ff00 */
[----:B------:R-:W-:Y:S01]  /*1260*/  CS2R R54, SRZ ;  /* 0x0000000000367805 */ /* 0x000fe2000001ff00 */
[----:B------:R-:W-:Y:S01]  /*1270*/  UMOV UR10, 0xfffffffe ;  /* 0xfffffffe000a7882 */ /* 0x000fe20000000000 */
[--C-:B------:R-:W-:Y:S01]  /*1280*/  @!P1 IMAD.IADD R5, R5, 0x1, -R26.reuse ;  /* 0x0000000105059824 */ /* 0x100fe200078e0a1a */
[----:B------:R-:W-:Y:S01]  /*1290*/  ISETP.GT.U32.AND P1, PT, R26, R13, PT ;  /* 0x0000000d1a00720c */ /* 0x000fe20003f24070 */
[----:B------:R-:W-:Y:S01]  /*12a0*/  @!P6 IMAD.IADD R6, R6, 0x1, -R26 ;  /* 0x000000010606e824 */ /* 0x000fe200078e0a1a */
[C---:B------:R-:W-:Y:S01]  /*12b0*/  ISETP.GT.U32.AND P6, PT, R26.reuse, R15, PT ;  /* 0x0000000f1a00720c */ /* 0x040fe20003fc4070 */
[C---:B------:R-:W-:Y:S01]  /*12c0*/  IMAD R17, R26.reuse, R20, R27 ;  /* 0x000000141a117224 */ /* 0x040fe200078e021b */
[----:B------:R-:W-:Y:S01]  /*12d0*/  IABS R27, R38 ;  /* 0x00000026001b7213 */ /* 0x000fe20000000000 */
[----:B------:R-:W-:Y:S01]  /*12e0*/  IMAD R18, R26, R18, R23 ;  /* 0x000000121a127224 */ /* 0x000fe200078e0217 */
[----:B------:R-:W-:Y:S01]  /*12f0*/  UMOV UR11, 0x7fffffdf ;  /* 0x7fffffdf000b7882 */ /* 0x000fe20000000000 */
[----:B------:R-:W-:Y:S01]  /*1300*/  IMAD.MOV R8, RZ, RZ, -R8 ;  /* 0x000000ffff087224 */ /* 0x000fe200078e0a08 */
[----:B------:R-:W-:Y:S01]  /*1310*/  UIADD3.64 UR10, UR4, -UR10, URZ ;  /* 0x8000000a040a7297 */ /* 0x000fe2000fffe03f */
[----:B------:R-:W-:Y:S01]  /*1320*/  @!P0 IMAD.IADD R16, R16, 0x1, -R26 ;  /* 0x0000000110108824 */ /* 0x000fe200078e0a1a */
[----:B------:R-:W-:Y:S01]  /*1330*/  ISETP.GT.U32.AND P0, PT, R26, R18, PT ;  /* 0x000000121a00720c */ /* 0x000fe20003f04070 */
[----:B------:R-:W-:Y:S01]  /*1340*/  IMAD.HI.U32 R19, R4, R25, RZ ;  /* 0x0000001904137227 */ /* 0x000fe200078e00ff */
[----:B------:R-:W-:-:S02]  /*1350*/  UIADD3.64 UR16, UR8, 0x80, URZ ;  /* 0x0000008008107897 */ /* 0x000fc4000fffe03f */
[----:B------:R-:W-:Y:S01]  /*1360*/  UIADD3.64 UR20, UR8, 0x100, URZ ;  /* 0x0000010008147897 */ /* 0x000fe2000fffe03f */
[--C-:B------:R-:W-:Y:S01]  /*1370*/  @!P1 IMAD.IADD R13, R13, 0x1, -R26.reuse ;  /* 0x000000010d0d9824 */ /* 0x100fe200078e0a1a */
[C---:B------:R-:W-:Y:S01]  /*1380*/  ISETP.GT.U32.AND P1, PT, R26.reuse, R17, PT ;  /* 0x000000111a00720c */ /* 0x040fe20003f24070 */
[----:B------:R-:W-:Y:S01]  /*1390*/  IMAD R8, R26, R8, R21 ;  /* 0x000000081a087224 */ /* 0x000fe200078e0215 */
[----:B------:R-:W-:Y:S01]  /*13a0*/  UIADD3.64 UR24, UR8, 0x180, URZ ;  /* 0x0000018008187897 */ /* 0x000fe2000fffe03f */
[----:B------:R-:W-:Y:S01]  /*13b0*/  IMAD.HI.U32 R20, R4, R27, RZ ;  /* 0x0000001b04147227 */ /* 0x000fe200078e00ff */
[----:B------:R-:W-:Y:S02]  /*13c0*/  UIADD3.64 UR28, UR8, 0x200, URZ ;  /* 0x00000200081c7897 */ /* 0x000fe4000fffe03f */
[----:B------:R-:W-:Y:S01]  /*13d0*/  UIADD3.64 UR32, UR8, 0x280, URZ ;  /* 0x0000028008207897 */ /* 0x000fe2000fffe03f */
[----:B------:R-:W-:Y:S01]  /*13e0*/  IMAD.MOV R19, RZ, RZ, -R19 ;  /* 0x000000ffff137224 */ /* 0x000fe200078e0a13 */
[----:B------:R-:W-:Y:S01]  /*13f0*/  UIADD3.64 UR36, UR8, 0x300, URZ ;  /* 0x0000030008247897 */ /* 0x000fe2000fffe03f */
[----:B------:R-:W-:Y:S01]  /*1400*/  @!P6 IMAD.IADD R15, R15, 0x1, -R26 ;  /* 0x000000010f0fe824 */ /* 0x000fe200078e0a1a */
[----:B------:R-:W-:Y:S01]  /*1410*/  ISETP.GT.U32.AND P6, PT, R26, R8, PT ;  /* 0x000000081a00720c */ /* 0x000fe20003fc4070 */
[----:B------:R-:W-:-:S02]  /*1420*/  IMAD.MOV R20, RZ, RZ, -R20 ;  /* 0x000000ffff147224 */ /* 0x000fc400078e0a14 */
[C---:B------:R-:W-:Y:S01]  /*1430*/  IMAD R19, R26.reuse, R19, R25 ;  /* 0x000000131a137224 */ /* 0x040fe200078e0219 */
[----:B------:R-:W-:Y:S01]  /*1440*/  IABS R25, R39 ;  /* 0x0000002700197213 */ /* 0x000fe20000000000 */
[C---:B------:R-:W-:Y:S01]  /*1450*/  IMAD R20, R26.reuse, R20, R27 ;  /* 0x000000141a147224 */ /* 0x040fe200078e021b */
[----:B------:R-:W-:Y:S01]  /*1460*/  IABS R27, R40 ;  /* 0x00000028001b7213 */ /* 0x000fe20000000000 */
[--C-:B------:R-:W-:Y:S01]  /*1470*/  @!P1 IMAD.IADD R17, R17, 0x1, -R26.reuse ;  /* 0x0000000111119824 */ /* 0x100fe200078e0a1a */
[----:B------:R-:W-:Y:S01]  /*1480*/  ISETP.GT.U32.AND P1, PT, R26, R19, PT ;  /* 0x000000131a00720c */ /* 0x000fe20003f24070 */
[----:B------:R-:W-:Y:S01]  /*1490*/  @!P0 IMAD.IADD R18, R18, 0x1, -R26 ;  /* 0x0000000112128824 */ /* 0x000fe200078e0a1a */
[----:B------:R-:W-:Y:S01]  /*14a0*/  ISETP.GT.U32.AND P0, PT, R26, R13, PT ;  /* 0x0000000d1a00720c */ /* 0x000fe20003f04070 */
[----:B------:R-:W-:-:S04]  /*14b0*/  IMAD.HI.U32 R21, R4, R25, RZ ;  /* 0x0000001904157227 */ /* 0x000fc800078e00ff */
[----:B------:R-:W-:-:S04]  /*14c0*/  IMAD.HI.U32 R22, R4, R27, RZ ;  /* 0x0000001b04167227 */ /* 0x000fc800078e00ff */
[----:B------:R-:W-:-:S04]  /*14d0*/  IMAD.HI.U32 R23, R4, R29, RZ ;  /* 0x0000001d04177227 */ /* 0x000fc800078e00ff */
[----:B------:R-:W-:-:S04]  /*14e0*/  IMAD.HI.U32 R24, R4, R31, RZ ;  /* 0x0000001f04187227 */ /* 0x000fc800078e00ff */
[----:B------:R-:W-:Y:S02]  /*14f0*/  IMAD.MOV R21, RZ, RZ, -R21 ;  /* 0x000000ffff157224 */ /* 0x000fe400078e0a15 */
[----:B------:R-:W-:-:S04]  /*1500*/  IMAD.HI.U32 R4, R4, R33, RZ ;  /* 0x0000002104047227 */ /* 0x000fc800078e00ff */
[----:B------:R-:W-:Y:S01]  /*1510*/  @!P6 IMAD.IADD R8, R8, 0x1, -R26 ;  /* 0x000000010808e824 */ /* 0x000fe200078e0a1a */
[C---:B------:R-:W-:Y:S01]  /*1520*/  ISETP.GT.U32.AND P6, PT, R26.reuse, R7, PT ;  /* 0x000000071a00720c */ /* 0x040fe20003fc4070 */
[C---:B------:R-:W-:Y:S02]  /*1530*/  IMAD R21, R26.reuse, R21, R25 ;  /* 0x000000151a157224 */ /* 0x040fe400078e0219 */
[----:B------:R-:W-:Y:S02]  /*1540*/  IMAD.MOV R25, RZ, RZ, -R4 ;  /* 0x000000ffff197224 */ /* 0x000fe400078e0a04 */
[----:B------:R-:W-:Y:S01]  /*1550*/  IMAD.MOV.U32 R4, RZ, RZ, R5 ;  /* 0x000000ffff047224 */ /* 0x000fe200078e0005 */
[----:B------:R-:W-:Y:S01]  /*1560*/  SHF.R.S32.HI R5, RZ, 0x1f, R14 ;  /* 0x0000001fff057819 */ /* 0x000fe2000001140e */
[--C-:B------:R-:W-:Y:S01]  /*1570*/  @!P1 IMAD.IADD R19, R19, 0x1, -R26.reuse ;  /* 0x0000000113139824 */ /* 0x100fe200078e0a1a */
[C---:B------:R-:W-:Y:S01]  /*1580*/  ISETP.GT.U32.AND P1, PT, R26.reuse, R15, PT ;  /* 0x0000000f1a00720c */ /* 0x040fe20003f24070 */
[----:B------:R-:W-:Y:S01]  /*1590*/  @!P0 IMAD.IADD R13, R13, 0x1, -R26 ;  /* 0x000000010d0d8824 */ /* 0x000fe200078e0a1a */
[C---:B------:R-:W-:Y:S01]  /*15a0*/  ISETP.GT.U32.AND P0, PT, R26.reuse, R16, PT ;  /* 0x000000101a00720c */ /* 0x040fe20003f04070 */
[----:B------:R-:W-:Y:S01]  /*15b0*/  @!P3 IMAD.MOV R4, RZ, RZ, -R4 ;  /* 0x000000ffff04b224 */ /* 0x000fe200078e0a04 */
[C---:B------:R-:W-:Y:S01]  /*15c0*/  ISETP.GT.U32.AND P3, PT, R26.reuse, R17, PT ;  /* 0x000000111a00720c */ /* 0x040fe20003f64070 */
[----:B------:R-:W-:Y:S01]  /*15d0*/  IMAD.MOV R22, RZ, RZ, -R22 ;  /* 0x000000ffff167224 */ /* 0x000fe200078e0a16 */
[----:B------:R-:W-:Y:S01]  /*15e0*/  LEA.HI R14, R5, R14, RZ, 0x5 ;  /* 0x0000000e050e7211 */ /* 0x000fe200078f28ff */
[----:B------:R-:W-:Y:S01]  /*15f0*/  IMAD.MOV R23, RZ, RZ, -R23 ;  /* 0x000000ffff177224 */ /* 0x000fe200078e0a17 */
[----:B------:R-:W0:Y:S01]  /*1600*/  LDC R5, c[0x0][0x240] ;  /* 0x00009000ff057b82 */ /* 0x000e220000000800 */
[----:B------:R-:W-:Y:S01]  /*1610*/  @!P6 IMAD.IADD R7, R7, 0x1, -R26 ;  /* 0x000000010707e824 */ /* 0x000fe200078e0a1a */
[C---:B------:R-:W-:Y:S01]  /*1620*/  ISETP.GT.U32.AND P6, PT, R26.reuse, R18, PT ;  /* 0x000000121a00720c */ /* 0x040fe20003fc4070 */
[----:B------:R-:W-:-:S02]  /*1630*/  IMAD R22, R26, R22, R27 ;  /* 0x000000161a167224 */ /* 0x000fc400078e021b */
[----:B------:R-:W-:Y:S01]  /*1640*/  @!P4 IMAD.MOV R6, RZ, RZ, -R6 ;  /* 0x000000ffff06c224 */ /* 0x000fe200078e0a06 */
[C---:B------:R-:W-:Y:S01]  /*1650*/  ISETP.GT.U32.AND P4, PT, R26.reuse, R8, PT ;  /* 0x000000081a00720c */ /* 0x040fe20003f84070 */
[C---:B------:R-:W-:Y:S02]  /*1660*/  IMAD R23, R26.reuse, R23, R29 ;  /* 0x000000171a177224 */ /* 0x040fe400078e021d */
[----:B------:R-:W-:Y:S01]  /*1670*/  @!P5 IMAD.MOV R7, RZ, RZ, -R7 ;  /* 0x000000ffff07d224 */ /* 0x000fe200078e0a07 */
[C---:B------:R-:W-:Y:S01]  /*1680*/  ISETP.GT.U32.AND P5, PT, R26.reuse, R19, PT ;  /* 0x000000131a00720c */ /* 0x040fe20003fa4070 */
[----:B------:R-:W-:Y:S01]  /*1690*/  @!P2 IMAD.MOV R13, RZ, RZ, -R13 ;  /* 0x000000ffff0da224 */ /* 0x000fe200078e0a0d */
[C---:B------:R-:W-:Y:S01]  /*16a0*/  ISETP.GT.U32.AND P2, PT, R26.reuse, R20, PT ;  /* 0x000000141a00720c */ /* 0x040fe20003f44070 */
[--C-:B------:R-:W-:Y:S01]  /*16b0*/  @!P1 IMAD.IADD R15, R15, 0x1, -R26.reuse ;  /* 0x000000010f0f9824 */ /* 0x100fe200078e0a1a */
[----:B------:R-:W-:Y:S01]  /*16c0*/  ISETP.GT.U32.AND P1, PT, R26, R21, PT ;  /* 0x000000151a00720c */ /* 0x000fe20003f24070 */
[--C-:B------:R-:W-:Y:S01]  /*16d0*/  @!P0 IMAD.IADD R16, R16, 0x1, -R26.reuse ;  /* 0x0000000110108824 */ /* 0x100fe200078e0a1a */
[C---:B------:R-:W-:Y:S01]  /*16e0*/  ISETP.GT.U32.AND P0, PT, R26.reuse, R22, PT ;  /* 0x000000161a00720c */ /* 0x040fe20003f04070 */
[----:B------:R-:W-:Y:S01]  /*16f0*/  @!P3 IMAD.IADD R17, R17, 0x1, -R26 ;  /* 0x000000011111b824 */ /* 0x000fe200078e0a1a */
[----:B------:R-:W-:Y:S01]  /*1700*/  ISETP.GT.U32.AND P3, PT, R26, R23, PT ;  /* 0x000000171a00720c */ /* 0x000fe20003f64070 */
[----:B------:R-:W-:-:S02]  /*1710*/  IMAD.MOV R24, RZ, RZ, -R24 ;  /* 0x000000ffff187224 */ /* 0x000fc400078e0a18 */
[C---:B------:R-:W-:Y:S02]  /*1720*/  IMAD R25, R26.reuse, R25, R33 ;  /* 0x000000191a197224 */ /* 0x040fe400078e0221 */
[----:B------:R-:W-:Y:S02]  /*1730*/  IMAD R24, R26, R24, R31 ;  /* 0x000000181a187224 */ /* 0x000fe400078e021f */
[--C-:B------:R-:W-:Y:S02]  /*1740*/  @!P4 IMAD.IADD R8, R8, 0x1, -R26.reuse ;  /* 0x000000010808c824 */ /* 0x100fe400078e0a1a */
[--C-:B------:R-:W-:Y:S01]  /*1750*/  @!P5 IMAD.IADD R19, R19, 0x1, -R26.reuse ;  /* 0x000000011313d824 */ /* 0x100fe200078e0a1a */
[----:B------:R-:W-:Y:S01]  /*1760*/  ISETP.GT.U32.AND P4, PT, R26, R24, PT ;  /* 0x000000181a00720c */ /* 0x000fe20003f84070 */
[--C-:B------:R-:W-:Y:S01]  /*1770*/  @!P6 IMAD.IADD R18, R18, 0x1, -R26.reuse ;  /* 0x000000011212e824 */ /* 0x100fe200078e0a1a */
[----:B------:R-:W-:Y:S01]  /*1780*/  ISETP.GT.U32.AND P5, PT, R26, R25, PT ;  /* 0x000000191a00720c */ /* 0x000fe20003fa4070 */
[--C-:B------:R-:W-:Y:S01]  /*1790*/  @!P2 IMAD.IADD R20, R20, 0x1, -R26.reuse ;  /* 0x000000011414a824 */ /* 0x100fe200078e0a1a */
[----:B------:R-:W-:Y:S01]  /*17a0*/  ISETP.GE.AND P6, PT, R30, RZ, PT ;  /* 0x000000ff1e00720c */ /* 0x000fe20003fc6270 */
[--C-:B------:R-:W-:Y:S01]  /*17b0*/  @!P1 IMAD.IADD R21, R21, 0x1, -R26.reuse ;  /* 0x0000000115159824 */ /* 0x100fe200078e0a1a */
[----:B------:R-:W-:Y:S01]  /*17c0*/  ISETP.GE.AND P2, PT, R32, RZ, PT ;  /* 0x000000ff2000720c */ /* 0x000fe20003f46270 */
[--C-:B------:R-:W-:Y:S01]  /*17d0*/  @!P0 IMAD.IADD R22, R22, 0x1, -R26.reuse ;  /* 0x0000000116168824 */ /* 0x100fe200078e0a1a */
[----:B------:R-:W-:Y:S01]  /*17e0*/  ISETP.GE.AND P1, PT, R34, RZ, PT ;  /* 0x000000ff2200720c */ /* 0x000fe20003f26270 */
[--C-:B------:R-:W-:Y:S01]  /*17f0*/  @!P3 IMAD.IADD R23, R23, 0x1, -R26.reuse ;  /* 0x000000011717b824 */ /* 0x100fe200078e0a1a */
[----:B------:R-:W-:Y:S01]  /*1800*/  ISETP.GE.AND P0, PT, R35, RZ, PT ;  /* 0x000000ff2300720c */ /* 0x000fe20003f06270 */
[----:B------:R-:W-:Y:S01]  /*1810*/  IMAD R10, R10, UR6, RZ ;  /* 0x000000060a0a7c24 */ /* 0x000fe2000f8e02ff */
[----:B------:R-:W-:Y:S01]  /*1820*/  ISETP.GE.AND P3, PT, R36, RZ, PT ;  /* 0x000000ff2400720c */ /* 0x000fe20003f66270 */
[--C-:B------:R-:W-:Y:S01]  /*1830*/  @!P4 IMAD.IADD R24, R24, 0x1, -R26.reuse ;  /* 0x000000011818c824 */ /* 0x100fe200078e0a1a */
[----:B------:R-:W-:Y:S01]  /*1840*/  ISETP.GE.AND P4, PT, R37, RZ, PT ;  /* 0x000000ff2500720c */ /* 0x000fe20003f86270 */
[----:B------:R-:W-:Y:S01]  /*1850*/  @!P5 IMAD.IADD R25, R25, 0x1, -R26 ;  /* 0x000000011919d824 */ /* 0x000fe200078e0a1a */
[C---:B------:R-:W-:Y:S01]  /*1860*/  ISETP.GT.U32.AND P5, PT, R26.reuse, R20, PT ;  /* 0x000000141a00720c */ /* 0x040fe20003fa4070 */
[----:B------:R-:W-:Y:S01]  /*1870*/  @!P6 IMAD.MOV R15, RZ, RZ, -R15 ;  /* 0x000000ffff0fe224 */ /* 0x000fe200078e0a0f */
        /* <DEDUP_REMOVED lines=8> */
[----:B------:R-:W-:Y:S01]  /*1900*/  ISETP.GT.U32.AND P3, PT, R26, R25, PT ;  /* 0x000000191a00720c */ /* 0x000fe20003f64070 */
[----:B------:R-:W-:Y:S01]  /*1910*/  @!P4 IMAD.MOV R19, RZ, RZ, -R19 ;  /* 0x000000ffff13c224 */ /* 0x000fe200078e0a13 */
[----:B------:R-:W-:Y:S01]  /*1920*/  ISETP.GE.AND P4, PT, R28, RZ, PT ;  /* 0x000000ff1c00720c */ /* 0x000fe20003f86270 */
        /* <DEDUP_REMOVED lines=10> */
[----:B------:R-:W-:Y:S01]  /*19d0*/  @!P3 IMAD.IADD R25, R25, 0x1, -R26 ;  /* 0x000000011919b824 */ /* 0x000fe200078e0a1a */
[----:B------:R-:W-:Y:S01]  /*19e0*/  ISETP.NE.AND P3, PT, R9, RZ, PT ;  /* 0x000000ff0900720c */ /* 0x000fe20003f65270 */
[----:B------:R-:W1:Y:S01]  /*19f0*/  LDC.64 R26, c[0x0][0x218] ;  /* 0x00008600ff1a7b82 */ /* 0x000e620000000a00 */
[----:B------:R-:W-:Y:S01]  /*1a00*/  LOP3.LUT R9, RZ, R9, RZ, 0x33, !PT ;  /* 0x00000009ff097212 */ /* 0x000fe200078e33ff */
[----:B------:R-:W-:Y:S01]  /*1a10*/  @!P5 IMAD.MOV R20, RZ, RZ, -R20 ;  /* 0x000000ffff14d224 */ /* 0x000fe200078e0a14 */
[----:B------:R-:W-:Y:S01]  /*1a20*/  CS2R R28, SRZ ;  /* 0x00000000001c7805 */ /* 0x000fe2000001ff00 */
[----:B------:R-:W-:Y:S01]  /*1a30*/  @!P6 IMAD.MOV R24, RZ, RZ, -R24 ;  /* 0x000000ffff18e224 */ /* 0x000fe200078e0a18 */
[C---:B------:R-:W-:Y:S01]  /*1a40*/  SEL R4, R9.reuse, R4, !P3 ;  /* 0x0000000409047207 */ /* 0x040fe20005800000 */
        /* <DEDUP_REMOVED lines=8> */
[-C--:B0-----:R-:W-:Y:S01]  /*1ad0*/  IMAD R4, R4, R5.reuse, RZ ;  /* 0x0000000504047224 */ /* 0x081fe200078e02ff */
[C---:B------:R-:W-:Y:S01]  /*1ae0*/  SEL R16, R9.reuse, R16, !P3 ;  /* 0x0000001009107207 */ /* 0x040fe20005800000 */
[----:B------:R-:W-:Y:S01]  /*1af0*/  IMAD R6, R6, R5, RZ ;  /* 0x0000000506067224 */ /* 0x000fe200078e02ff */
[----:B------:R-:W-:Y:S01]  /*1b00*/  SEL R17, R9, R17, !P3 ;  /* 0x0000001109117207 */ /* 0x000fe20005800000 */
[-C--:B------:R-:W-:Y:S01]  /*1b10*/  IMAD R7, R7, R5.reuse, RZ ;  /* 0x0000000507077224 */ /* 0x080fe200078e02ff */
[----:B------:R-:W-:Y:S01]  /*1b20*/  SEL R8, R9, R8, !P3 ;  /* 0x0000000809087207 */ /* 0x000fe20005800000 */
[-C--:B------:R-:W-:Y:S01]  /*1b30*/  IMAD R13, R13, R5.reuse, RZ ;  /* 0x000000050d0d7224 */ /* 0x080fe200078e02ff */
[----:B------:R-:W-:Y:S01]  /*1b40*/  SEL R18, R9, R18, !P3 ;  /* 0x0000001209127207 */ /* 0x000fe20005800000 */
[----:B------:R-:W-:Y:S01]  /*1b50*/  IMAD R15, R15, R5, RZ ;  /* 0x000000050f0f7224 */ /* 0x000fe200078e02ff */
[C---:B------:R-:W-:Y:S01]  /*1b60*/  SEL R19, R9.reuse, R19, !P3 ;  /* 0x0000001309137207 */ /* 0x040fe20005800000 */
[-C--:B------:R-:W-:Y:S01]  /*1b70*/  IMAD R16, R16, R5.reuse, RZ ;  /* 0x0000000510107224 */ /* 0x080fe200078e02ff */
[----:B------:R-:W-:Y:S01]  /*1b80*/  SEL R20, R9, R20, !P3 ;  /* 0x0000001409147207 */ /* 0x000fe20005800000 */
[----:B------:R-:W-:Y:S01]  /*1b90*/  IMAD R17, R17, R5, RZ ;  /* 0x0000000511117224 */ /* 0x000fe200078e02ff */
[C---:B------:R-:W-:Y:S01]  /*1ba0*/  SEL R21, R9.reuse, R21, !P3 ;  /* 0x0000001509157207 */ /* 0x040fe20005800000 */
[-C--:B------:R-:W-:Y:S01]  /*1bb0*/  IMAD R8, R8, R5.reuse, RZ ;  /* 0x0000000508087224 */ /* 0x080fe200078e02ff */
[C---:B------:R-:W-:Y:S01]  /*1bc0*/  SEL R22, R9.reuse, R22, !P3 ;  /* 0x0000001609167207 */ /* 0x040fe20005800000 */
[----:B------:R-:W-:Y:S01]  /*1bd0*/  IMAD R18, R18, R5, RZ ;  /* 0x0000000512127224 */ /* 0x000fe200078e02ff */
[----:B------:R-:W-:Y:S01]  /*1be0*/  SEL R23, R9, R23, !P3 ;  /* 0x0000001709177207 */ /* 0x000fe20005800000 */
[-C--:B------:R-:W-:Y:S01]  /*1bf0*/  IMAD R19, R19, R5.reuse, RZ ;  /* 0x0000000513137224 */ /* 0x080fe200078e02ff */
[C---:B------:R-:W-:Y:S01]  /*1c00*/  SEL R24, R9.reuse, R24, !P3 ;  /* 0x0000001809187207 */ /* 0x040fe20005800000 */
[----:B------:R-:W-:Y:S01]  /*1c10*/  IMAD R20, R20, R5, RZ ;  /* 0x0000000514147224 */ /* 0x000fe200078e02ff */
[----:B------:R-:W-:Y:S01]  /*1c20*/  SEL R9, R9, R25, !P3 ;  /* 0x0000001909097207 */ /* 0x000fe20005800000 */
[-C--:B------:R-:W-:Y:S01]  /*1c30*/  IMAD R21, R21, R5.reuse, RZ ;  /* 0x0000000515157224 */ /* 0x080fe200078e02ff */
[-C--:B-1----:R-:W-:Y:S01]  /*1c40*/  LEA R153, P1, R6, R26.reuse, 0x1 ;  /* 0x0000001a06997211 */ /* 0x082fe200078208ff */
[-C--:B------:R-:W-:Y:S01]  /*1c50*/  IMAD R22, R22, R5.reuse, RZ ;  /* 0x0000000516167224 */ /* 0x080fe200078e02ff */
[-C--:B------:R-:W-:Y:S01]  /*1c60*/  LEA R152, P0, R7, R26.reuse, 0x1 ;  /* 0x0000001a07987211 */ /* 0x080fe200078008ff */
[-C--:B------:R-:W-:Y:S01]  /*1c70*/  IMAD R23, R23, R5.reuse, RZ ;  /* 0x0000000517177224 */ /* 0x080fe200078e02ff */
[----:B------:R-:W-:Y:S01]  /*1c80*/  CS2R R30, SRZ ;  /* 0x00000000001e7805 */ /* 0x000fe2000001ff00 */
[-C--:B------:R-:W-:Y:S01]  /*1c90*/  IMAD R24, R24, R5.reuse, RZ ;  /* 0x0000000518187224 */ /* 0x080fe200078e02ff */
[----:B------:R-:W-:Y:S01]  /*1ca0*/  CS2R R32, SRZ ;  /* 0x0000000000207805 */ /* 0x000fe2000001ff00 */
[----:B------:R-:W-:Y:S01]  /*1cb0*/  IMAD R9, R9, R5, RZ ;  /* 0x0000000509097224 */ /* 0x000fe200078e02ff */
[-C--:B------:R-:W-:Y:S01]  /*1cc0*/  LEA R5, P2, R4, R26.reuse, 0x1 ;  /* 0x0000001a04057211 */ /* 0x080fe200078408ff */
[----:B------:R-:W-:Y:S01]  /*1cd0*/  IMAD R11, R11, UR6, RZ ;  /* 0x000000060b0b7c24 */ /* 0x000fe2000f8e02ff */
[----:B------:R-:W-:Y:S01]  /*1ce0*/  CS2R R34, SRZ ;  /* 0x0000000000227805 */ /* 0x000fe2000001ff00 */
[----:B------:R-:W-:Y:S01]  /*1cf0*/  IMAD R175, R188, 0x1d, RZ ;  /* 0x0000001dbcaf7824 */ /* 0x000fe200078e02ff */
[----:B------:R-:W-:Y:S01]  /*1d00*/  LEA.HI.X.SX32 R4, R4, R27, 0x1, P2 ;  /* 0x0000001b04047211 */ /* 0x000fe200010f0eff */
[----:B------:R0:W-:Y:S01]  /*1d10*/  STL [R1+0x140], R5 ;  /* 0x0001400501007387 */ /* 0x0001e20000100800 */
[C---:B------:R-:W-:Y:S01]  /*1d20*/  IMAD R185, R188.reuse, 0x1c, RZ ;  /* 0x0000001cbcb97824 */ /* 0x040fe200078e02ff */
[----:B------:R-:W-:Y:S01]  /*1d30*/  CS2R R36, SRZ ;  /* 0x0000000000247805 */ /* 0x000fe2000001ff00 */
[C---:B------:R-:W-:Y:S01]  /*1d40*/  IMAD R245, R188.reuse, 0x1b, RZ ;  /* 0x0000001bbcf57824 */ /* 0x040fe200078e02ff */
[----:B------:R1:W-:Y:S01]  /*1d50*/  STL [R1+0x138], R153 ;  /* 0x0001389901007387 */ /* 0x0003e20000100800 */
[C---:B------:R-:W-:Y:S01]  /*1d60*/  IMAD R241, R188.reuse, 0x1a, RZ ;  /* 0x0000001abcf17824 */ /* 0x040fe200078e02ff */
[----:B------:R-:W-:Y:S01]  /*1d70*/  CS2R R38, SRZ ;  /* 0x0000000000267805 */ /* 0x000fe2000001ff00 */
[C---:B------:R-:W-:Y:S01]  /*1d80*/  IMAD R237, R188.reuse, 0x19, RZ ;  /* 0x00000019bced7824 */ /* 0x040fe200078e02ff */
[----:B------:R2:W-:Y:S01]  /*1d90*/  STL [R1+0x130], R152 ;  /* 0x0001309801007387 */ /* 0x0005e20000100800 */
[C---:B------:R-:W-:Y:S01]  /*1da0*/  IMAD R233, R188.reuse, 0x18, RZ ;  /* 0x00000018bce97824 */ /* 0x040fe200078e02ff */
[-C--:B0-----:R-:W-:Y:S01]  /*1db0*/  LEA R5, P4, R13, R26.reuse, 0x1 ;  /* 0x0000001a0d057211 */ /* 0x081fe200078808ff */
[C---:B------:R-:W-:Y:S01]  /*1dc0*/  IMAD R229, R188.reuse, 0x17, RZ ;  /* 0x00000017bce57824 */ /* 0x040fe200078e02ff */
[----:B------:R-:W-:Y:S01]  /*1dd0*/  CS2R R40, SRZ ;  /* 0x0000000000287805 */ /* 0x000fe2000001ff00 */
[C---:B------:R-:W-:Y:S01]  /*1de0*/  IMAD R225, R188.reuse, 0x16, RZ ;  /* 0x00000016bce17824 */ /* 0x040fe200078e02ff */
[----:B-1----:R-:W-:Y:S01]  /*1df0*/  LEA R153, P6, R15, R26, 0x1 ;  /* 0x0000001a0f997211 */ /* 0x002fe200078c08ff */
[----:B------:R0:W-:Y:S01]  /*1e00*/  STL [R1+0x128], R5 ;  /* 0x0001280501007387 */ /* 0x0001e20000100800 */
[----:B------:R-:W-:Y:S01]  /*1e10*/  IMAD R220, R188, 0x9, RZ ;  /* 0x00000009bcdc7824 */ /* 0x000fe200078e02ff */
[----:B------:R-:W-:-:S02]  /*1e20*/  CS2R R42, SRZ ;  /* 0x00000000002a7805 */ /* 0x000fc4000001ff00 */
[-C--:B--2---:R-:W-:Y:S01]  /*1e30*/  LEA R152, P5, R16, R26.reuse, 0x1 ;  /* 0x0000001a10987211 */ /* 0x084fe200078a08ff */
[----:B------:R1:W-:Y:S01]  /*1e40*/  STL [R1+0x120], R153 ;  /* 0x0001209901007387 */ /* 0x0003e20000100800 */
[C---:B------:R-:W-:Y:S01]  /*1e50*/  IMAD.SHL.U32 R216, R188.reuse, 0x8, RZ ;  /* 0x00000008bcd87824 */ /* 0x040fe200078e00ff */
[----:B------:R-:W-:Y:S01]  /*1e60*/  UMOV UR6, UR4 ;  /* 0x0000000400067c82 */ /* 0x000fe20008000000 */
[C---:B------:R-:W-:Y:S01]  /*1e70*/  IMAD R212, R188.reuse, 0x7, RZ ;  /* 0x00000007bcd47824 */ /* 0x040fe200078e02ff */
[----:B------:R2:W-:Y:S01]  /*1e80*/  STL [R1+0x118], R152 ;  /* 0x0001189801007387 */ /* 0x0005e20000100800 */
[C---:B------:R-:W-:Y:S01]  /*1e90*/  IMAD R208, R188.reuse, 0x6, RZ ;  /* 0x00000006bcd07824 */ /* 0x040fe200078e02ff */
[----:B0-----:R-:W-:Y:S01]  /*1ea0*/  LEA R5, P3, R17, R26, 0x1 ;  /* 0x0000001a11057211 */ /* 0x001fe200078608ff */
[C---:B------:R-:W-:Y:S02]  /*1eb0*/  IMAD R204, R188.reuse, 0x5, RZ ;  /* 0x00000005bccc7824 */ /* 0x040fe400078e02ff */
[----:B------:R-:W-:-:S02]  /*1ec0*/  IMAD.SHL.U32 R200, R188, 0x4, RZ ;  /* 0x00000004bcc87824 */ /* 0x000fc400078e00ff */
[----:B------:R0:W-:Y:S01]  /*1ed0*/  STL [R1+0x80], R5 ;  /* 0x0000800501007387 */ /* 0x0001e20000100800 */
[----:B-1----:R-:W-:Y:S01]  /*1ee0*/  IMAD R153, R188, 0x13, RZ ;  /* 0x00000013bc997824 */ /* 0x002fe200078e02ff */
[-C--:B--2---:R-:W-:Y:S02]  /*1ef0*/  LEA R152, P2, R8, R26.reuse, 0x1 ;  /* 0x0000001a08987211 */ /* 0x084fe400078408ff */
[----:B------:R1:W-:Y:S01]  /*1f00*/  STL [R1+0x13c], R4 ;  /* 0x00013c0401007387 */ /* 0x0003e20000100800 */
[C---:B------:R-:W-:Y:S02]  /*1f10*/  IMAD R196, R188.reuse, 0x3, RZ ;  /* 0x00000003bcc47824 */ /* 0x040fe400078e02ff */
[----:B------:R-:W-:Y:S01]  /*1f20*/  IMAD.SHL.U32 R193, R188, 0x2, RZ ;  /* 0x00000002bcc17824 */ /* 0x000fe200078e00ff */
[----:B------:R-:W-:Y:S01]  /*1f30*/  STL [R1+0x78], R152 ;  /* 0x0000789801007387 */ /* 0x000fe20000100800 */
[-C--:B0-----:R-:W-:Y:S02]  /*1f40*/  LEA.HI.X.SX32 R5, R6, R27.reuse, 0x1, P1 ;  /* 0x0000001b06057211 */ /* 0x081fe400008f0eff */
[----:B------:R-:W-:Y:S01]  /*1f50*/  LEA.HI.X.SX32 R6, R7, R27, 0x1, P0 ;  /* 0x0000001b07067211 */ /* 0x000fe200000f0eff */
[----:B------:R-:W-:Y:S01]  /*1f60*/  IMAD R7, R188, 0xb, RZ ;  /* 0x0000000bbc077824 */ /* 0x000fe200078e02ff */
[-C--:B-1----:R-:W-:Y:S01]  /*1f70*/  LEA R4, P1, R18, R26.reuse, 0x1 ;  /* 0x0000001a12047211 */ /* 0x082fe200078208ff */
[----:B------:R0:W-:Y:S04]  /*1f80*/  STL [R1+0x134], R5 ;  /* 0x0001340501007387 */ /* 0x0001e80000100800 */
[----:B------:R1:W-:Y:S04]  /*1f90*/  STL [R1+0x70], R4 ;  /* 0x0000700401007387 */ /* 0x0003e80000100800 */
[----:B------:R2:W-:Y:S01]  /*1fa0*/  STL [R1+0x12c], R6 ;  /* 0x00012c0601007387 */ /* 0x0005e20000100800 */
[----:B0-----:R-:W-:-:S02]  /*1fb0*/  LEA R5, P0, R19, R26, 0x1 ;  /* 0x0000001a13057211 */ /* 0x001fc400078008ff */
[----:B-1----:R-:W-:-:S03]  /*1fc0*/  LEA.HI.X.SX32 R4, R13, R27, 0x1, P4 ;  /* 0x0000001b0d047211 */ /* 0x002fc600020f0eff */
[----:B------:R0:W-:Y:S01]  /*1fd0*/  STL [R1+0x68], R5 ;  /* 0x0000680501007387 */ /* 0x0001e20000100800 */
[-C--:B------:R-:W-:Y:S01]  /*1fe0*/  LEA R169, P4, R20, R26.reuse, 0x1 ;  /* 0x0000001a14a97211 */ /* 0x080fe200078808ff */
[----:B------:R-:W-:Y:S01]  /*1ff0*/  IMAD.SHL.U32 R13, R188, 0x10, RZ ;  /* 0x00000010bc0d7824 */ /* 0x000fe200078e00ff */
[----:B--2---:R-:W1:Y:S01]  /*2000*/  LDC R6, c[0x0][0x23c] ;  /* 0x00008f00ff067b82 */ /* 0x004e620000000800 */
[----:B------:R2:W-:Y:S01]  /*2010*/  STL [R1+0x124], R4 ;  /* 0x0001240401007387 */ /* 0x0005e20000100800 */
[-C--:B------:R-:W-:Y:S02]  /*2020*/  LEA.HI.X.SX32 R172, R20, R27.reuse, 0x1, P4 ;  /* 0x0000001b14ac7211 */ /* 0x080fe400020f0eff */
[-C--:B0-----:R-:W-:Y:S01]  /*2030*/  LEA.HI.X.SX32 R5, R15, R27.reuse, 0x1, P6 ;  /* 0x0000001b0f057211 */ /* 0x081fe200030f0eff */
[----:B------:R-:W-:Y:S01]  /*2040*/  IMAD R15, R188, 0x11, RZ ;  /* 0x00000011bc0f7824 */ /* 0x000fe200078e02ff */
[CC--:B------:R-:W-:Y:S02]  /*2050*/  LEA R168, P6, R21.reuse, R26.reuse, 0x1 ;  /* 0x0000001a15a87211 */ /* 0x0c0fe400078c08ff */
[-C--:B--2---:R-:W-:Y:S01]  /*2060*/  LEA.HI.X.SX32 R4, R16, R27.reuse, 0x1, P5 ;  /* 0x0000001b10047211 */ /* 0x084fe200028f0eff */
[----:B------:R0:W-:Y:S01]  /*2070*/  STL [R1+0x11c], R5 ;  /* 0x00011c0501007387 */ /* 0x0001e20000100800 */
[-C--:B------:R-:W-:Y:S01]  /*2080*/  LEA.HI.X.SX32 R161, R21, R27.reuse, 0x1, P6 ;  /* 0x0000001b15a17211 */ /* 0x080fe200030f0eff */
[----:B------:R-:W-:Y:S01]  /*2090*/  IMAD.WIDE R20, R11, 0x2, RZ ;  /* 0x000000020b147825 */ /* 0x000fe200078e02ff */
[C---:B------:R-:W-:Y:S01]  /*20a0*/  LEA R160, P5, R22.reuse, R26, 0x1 ;  /* 0x0000001a16a07211 */ /* 0x040fe200078a08ff */
[----:B------:R2:W-:Y:S03]  /*20b0*/  STL [R1+0x114], R4 ;  /* 0x0001140401007387 */ /* 0x0005e60000100800 */
[-C--:B------:R-:W-:Y:S01]  /*20c0*/  LEA.HI.X.SX32 R176, R22, R27.reuse, 0x1, P5 ;  /* 0x0000001b16b07211 */ /* 0x080fe200028f0eff */
[----:B------:R-:W-:Y:S01]  /*20d0*/  IMAD.WIDE R186, R171, 0x2, R20 ;  /* 0x00000002abba7825 */ /* 0x000fe200078e0214 */
[----:B0-----:R-:W-:-:S03]  /*20e0*/  LEA.HI.X.SX32 R5, R17, R27, 0x1, P3 ;  /* 0x0000001b11057211 */ /* 0x001fc600018f0eff */
[----:B------:R-:W-:Y:S01]  /*20f0*/  IMAD.WIDE R16, R10, 0x2, RZ ;  /* 0x000000020a107825 */ /* 0x000fe200078e02ff */
[----:B------:R-:W-:Y:S02]  /*2100*/  SHF.R.S32.HI R10, RZ, 0x5, R14 ;  /* 0x00000005ff0a7819 */ /* 0x000fe4000001140e */
[-C--:B--2---:R-:W-:Y:S01]  /*2110*/  LEA.HI.X.SX32 R4, R8, R27.reuse, 0x1, P2 ;  /* 0x0000001b08047211 */ /* 0x084fe200010f0eff */
[----:B------:R0:W-:Y:S01]  /*2120*/  STL [R1+0x7c], R5 ;  /* 0x00007c0501007387 */ /* 0x0001e20000100800 */
[----:B------:R-:W-:Y:S01]  /*2130*/  IMAD R8, R188, 0xd, RZ ;  /* 0x0000000dbc087824 */ /* 0x000fe200078e02ff */
[-C--:B------:R-:W-:Y:S01]  /*2140*/  LEA R157, P3, R23, R26.reuse, 0x1 ;  /* 0x0000001a179d7211 */ /* 0x080fe200078608ff */
[--C-:B------:R-:W-:Y:S01]  /*2150*/  IMAD.WIDE R190, R171, 0x2, R16.reuse ;  /* 0x00000002abbe7825 */ /* 0x100fe200078e0210 */
[----:B------:R2:W-:Y:S01]  /*2160*/  STL [R1+0x74], R4 ;  /* 0x0000740401007387 */ /* 0x0005e20000100800 */
[----:B------:R-:W-:Y:S02]  /*2170*/  LEA R155, P2, R24, R26, 0x1 ;  /* 0x0000001a189b7211 */ /* 0x000fe400078408ff */
[----:B------:R-:W-:Y:S01]  /*2180*/  IMAD.WIDE R194, R165, 0x2, R16 ;  /* 0x00000002a5c27825 */ /* 0x000fe200078e0210 */
[----:B------:R-:W-:-:S02]  /*2190*/  LEA.HI.X.SX32 R180, R23, R27, 0x1, P3 ;  /* 0x0000001b17b47211 */ /* 0x000fc400018f0eff */
[-C--:B0-----:R-:W-:Y:S01]  /*21a0*/  LEA.HI.X.SX32 R5, R18, R27.reuse, 0x1, P1 ;  /* 0x0000001b12057211 */ /* 0x081fe200008f0eff */
[--C-:B------:R-:W-:Y:S01]  /*21b0*/  IMAD.WIDE R22, R159, 0x2, R16.reuse ;  /* 0x000000029f167825 */ /* 0x100fe200078e0210 */
[----:B------:R-:W-:Y:S02]  /*21c0*/  LEA R154, P1, R9, R26, 0x1 ;  /* 0x0000001a099a7211 */ /* 0x000fe400078208ff */
[-C--:B--2---:R-:W-:Y:S01]  /*21d0*/  LEA.HI.X.SX32 R4, R19, R27.reuse, 0x1, P0 ;  /* 0x0000001b13047211 */ /* 0x084fe200000f0eff */
[----:B------:R0:W-:Y:S01]  /*21e0*/  STL [R1+0x6c], R5 ;  /* 0x00006c0501007387 */ /* 0x0001e20000100800 */
[C---:B------:R-:W-:Y:S01]  /*21f0*/  IMAD R19, R188.reuse, 0x12, RZ ;  /* 0x00000012bc137824 */ /* 0x040fe200078e02ff */
[-C--:B------:R-:W-:Y:S01]  /*2200*/  LEA.HI.X.SX32 R170, R9, R27.reuse, 0x1, P1 ;  /* 0x0000001b09aa7211 */ /* 0x080fe200008f0eff */
[----:B------:R-:W-:Y:S01]  /*2210*/  IMAD R9, R188, 0xe, RZ ;  /* 0x0000000ebc097824 */ /* 0x000fe200078e02ff */
[----:B------:R-:W-:Y:S01]  /*2220*/  STL [R1+0x64], R4 ;  /* 0x0000640401007387 */ /* 0x000fe20000100800 */
[----:B------:R-:W-:Y:S01]  /*2230*/  LEA.HI.X.SX32 R164, R24, R27, 0x1, P2 ;  /* 0x0000001b18a47211 */ /* 0x000fe200010f0eff */
[----:B------:R-:W-:Y:S01]  /*2240*/  IMAD.WIDE R162, R179, 0x2, R16 ;  /* 0x00000002b3a27825 */ /* 0x000fe200078e0210 */
[----:B------:R-:W-:Y:S01]  /*2250*/  CS2R R24, SRZ ;  /* 0x0000000000187805 */ /* 0x000fe2000001ff00 */
[----:B------:R-:W-:Y:S01]  /*2260*/  STL [R1+0x110], R10 ;  /* 0x0001100a01007387 */ /* 0x000fe20000100800 */
[----:B------:R-:W-:-:S02]  /*2270*/  CS2R R26, SRZ ;  /* 0x00000000001a7805 */ /* 0x000fc4000001ff00 */
[----:B0-----:R-:W-:Y:S01]  /*2280*/  LOP3.LUT R5, R12, 0x1f, RZ, 0xc0, !PT ;  /* 0x0000001f0c057812 */ /* 0x001fe200078ec0ff */
[----:B------:R-:W-:Y:S01]  /*2290*/  IMAD R12, R188, 0xf, RZ ;  /* 0x0000000fbc0c7824 */ /* 0x000fe200078e02ff */
[----:B------:R0:W-:Y:S01]  /*22a0*/  STL.64 [R1+0xd8], R190 ;  /* 0x0000d8be01007387 */ /* 0x0001e20000100a00 */
[----:B------:R-:W-:-:S03]  /*22b0*/  IMAD.WIDE R166, R175, 0x2, R16 ;  /* 0x00000002afa67825 */ /* 0x000fc600078e0210 */
[----:B------:R2:W-:Y:S01]  /*22c0*/  STL.64 [R1+0xd0], R186 ;  /* 0x0000d0ba01007387 */ /* 0x0005e20000100a00 */
[----:B-1----:R-:W-:Y:S02]  /*22d0*/  IMAD R5, R5, R6, RZ ;  /* 0x0000000605057224 */ /* 0x002fe400078e02ff */
[----:B------:R-:W-:Y:S01]  /*22e0*/  IMAD R6, R188, 0xc, RZ ;  /* 0x0000000cbc067824 */ /* 0x000fe200078e02ff */
[----:B------:R-:W-:Y:S01]  /*22f0*/  STL.64 [R1+0xc8], R194 ;  /* 0x0000c8c201007387 */ /* 0x000fe20000100a00 */
[----:B------:R-:W-:-:S04]  /*2300*/  IMAD.WIDE R182, R185, 0x2, R16 ;  /* 0x00000002b9b67825 */ /* 0x000fc800078e0210 */
[----:B0-----:R-:W-:-:S04]  /*2310*/  IMAD.WIDE R190, R165, 0x2, R20 ;  /* 0x00000002a5be7825 */ /* 0x001fc800078e0214 */
[C---:B--2---:R-:W-:Y:S01]  /*2320*/  IMAD.WIDE R186, R153.reuse, 0x2, R16 ;  /* 0x0000000299ba7825 */ /* 0x044fe200078e0210 */
[----:B------:R0:W-:Y:S03]  /*2330*/  STL.64 [R1+0xc0], R190 ;  /* 0x0000c0be01007387 */ /* 0x0001e60000100a00 */
[----:B------:R-:W-:Y:S01]  /*2340*/  IMAD.WIDE R152, R153, 0x2, R20 ;  /* 0x0000000299987825 */ /* 0x000fe200078e0214 */
[----:B------:R1:W-:Y:S03]  /*2350*/  STL.64 [R1+0xb8], R186 ;  /* 0x0000b8ba01007387 */ /* 0x0003e60000100a00 */
[--C-:B------:R-:W-:Y:S01]  /*2360*/  IMAD.WIDE R10, R245, 0x2, R16.reuse ;  /* 0x00000002f50a7825 */ /* 0x100fe200078e0210 */
[----:B------:R2:W-:Y:S03]  /*2370*/  STL.64 [R1+0xb0], R152 ;  /* 0x0000b09801007387 */ /* 0x0005e60000100a00 */
[----:B------:R-:W-:-:S04]  /*2380*/  IMAD.WIDE R242, R241, 0x2, R16 ;  /* 0x00000002f1f27825 */ /* 0x000fc800078e0210 */
[----:B0-----:R-:W-:-:S04]  /*2390*/  IMAD.WIDE R190, R19, 0x2, R16 ;  /* 0x0000000213be7825 */ /* 0x001fc800078e0210 */
[----:B-1----:R-:W-:Y:S01]  /*23a0*/  IMAD.WIDE R186, R19, 0x2, R20 ;  /* 0x0000000213ba7825 */ /* 0x002fe200078e0214 */
[----:B------:R-:W-:Y:S03]  /*23b0*/  STL.64 [R1+0xa8], R190 ;  /* 0x0000a8be01007387 */ /* 0x000fe60000100a00 */
[C---:B--2---:R-:W-:Y:S01]  /*23c0*/  IMAD.WIDE R152, R15.reuse, 0x2, R16 ;  /* 0x000000020f987825 */ /* 0x044fe200078e0210 */
[----:B------:R-:W-:Y:S03]  /*23d0*/  STL.64 [R1+0xa0], R186 ;  /* 0x0000a0ba01007387 */ /* 0x000fe60000100a00 */
[----:B------:R-:W-:Y:S01]  /*23e0*/  IMAD.WIDE R18, R15, 0x2, R20 ;  /* 0x000000020f127825 */ /* 0x000fe200078e0214 */
[----:B------:R0:W-:Y:S03]  /*23f0*/  STL.64 [R1+0x98], R152 ;  /* 0x0000989801007387 */ /* 0x0001e60000100a00 */
[--C-:B------:R-:W-:Y:S01]  /*2400*/  IMAD.WIDE R14, R13, 0x2, R16.reuse ;  /* 0x000000020d0e7825 */ /* 0x100fe200078e0210 */
[----:B------:R1:W-:Y:S03]  /*2410*/  STL.64 [R1+0x90], R18 ;  /* 0x0000901201007387 */ /* 0x0003e60000100a00 */
[--C-:B------:R-:W-:Y:S01]  /*2420*/  IMAD.WIDE R238, R237, 0x2, R16.reuse ;  /* 0x00000002edee7825 */ /* 0x100fe200078e0210 */
[----:B------:R2:W-:Y:S03]  /*2430*/  STL.64 [R1+0x88], R14 ;  /* 0x0000880e01007387 */ /* 0x0005e60000100a00 */
[----:B------:R-:W-:-:S04]  /*2440*/  IMAD.WIDE R234, R233, 0x2, R16 ;  /* 0x00000002e9ea7825 */ /* 0x000fc800078e0210 */
[----:B0-----:R-:W-:-:S04]  /*2450*/  IMAD.WIDE R152, R13, 0x2, R20 ;  /* 0x000000020d987825 */ /* 0x001fc800078e0214 */
[C---:B-1----:R-:W-:Y:S01]  /*2460*/  IMAD.WIDE R18, R12.reuse, 0x2, R16 ;  /* 0x000000020c127825 */ /* 0x042fe200078e0210 */
[----:B------:R-:W-:Y:S03]  /*2470*/  STL.64 [R1+0x58], R152 ;  /* 0x0000589801007387 */ /* 0x000fe60000100a00 */
[----:B--2---:R-:W-:Y:S01]  /*2480*/  IMAD.WIDE R14, R12, 0x2, R20 ;  /* 0x000000020c0e7825 */ /* 0x004fe200078e0214 */
        /* <DEDUP_REMOVED lines=18> */
[----:B------:R0:W-:Y:S03]  /*25b0*/  STL.64 [R1+0x18], R14 ;  /* 0x0000180e01007387 */ /* 0x0001e60000100a00 */
[----:B--2---:R-:W-:Y:S01]  /*25c0*/  IMAD.WIDE R8, R7, 0x2, R20 ;  /* 0x0000000207087825 */ /* 0x004fe200078e0214 */
[----:B------:R0:W-:Y:S03]  /*25d0*/  STL.64 [R1+0x10], R12 ;  /* 0x0000100c01007387 */ /* 0x0001e60000100a00 */
[--C-:B------:R-:W-:Y:S01]  /*25e0*/  IMAD.WIDE R6, R248, 0x2, R16.reuse ;  /* 0x00000002f8067825 */ /* 0x100fe200078e0210 */
[----:B------:R0:W-:Y:S03]  /*25f0*/  STL.64 [R1+0x8], R8 ;  /* 0x0000080801007387 */ /* 0x0001e60000100a00 */
[--C-:B------:R-:W-:Y:S01]  /*2600*/  IMAD.WIDE R214, R212, 0x2, R16.reuse ;  /* 0x00000002d4d67825 */ /* 0x100fe200078e0210 */
[----:B------:R0:W-:Y:S03]  /*2610*/  STL.64 [R1], R6 ;  /* 0x0000000601007387 */ /* 0x0001e60000100a00 */
[----:B------:R-:W-:-:S04]  /*2620*/  IMAD.WIDE R210, R208, 0x2, R16 ;  /* 0x00000002d0d27825 */ /* 0x000fc800078e0210 */
        /* <DEDUP_REMOVED lines=25> */
[----:B------:R-:W-:Y:S02]  /*27c0*/  IMAD.U32 R186, RZ, RZ, UR18 ;  /* 0x00000012ffba7e24 */ /* 0x000fe4000f8e00ff */
[----:B------:R-:W-:Y:S02]  /*27d0*/  IMAD.U32 R187, RZ, RZ, UR19 ;  /* 0x00000013ffbb7e24 */ /* 0x000fe4000f8e00ff */
[----:B------:R-:W-:Y:S01]  /*27e0*/  IMAD.U32 R4, RZ, RZ, UR7 ;  /* 0x00000007ff047e24 */ /* 0x000fe2000f8e00ff */
[----:B0-----:R-:W-:-:S06]  /*27f0*/  UMOV UR7, 0x80000020 ;  /* 0x8000002000077882 */ /* 0x001fcc0000000000 */
.L_x_1:
[----:B------:R-:W-:Y:S01]  /*2800*/  ISETP.GT.AND P2, PT, R4, RZ, PT ;  /* 0x000000ff0400720c */ /* 0x000fe20003f44270 */
[----:B------:R-:W-:Y:S01]  /*2810*/  STL [R1+0x260], R176 ;  /* 0x000260b001007387 */ /* 0x000fe20000100800 */
[-C--:B-----5:R-:W-:Y:S02]  /*2820*/  IADD3 R8, P1, R20, R186.reuse, RZ ;  /* 0x000000ba14087210 */ /* 0x0a0fe40007f3e0ff */
[----:B------:R-:W-:Y:S01]  /*2830*/  IADD3 R6, P0, R16, R186, RZ ;  /* 0x000000ba10067210 */ /* 0x000fe20007f1e0ff */
[----:B------:R-:W-:Y:S01]  /*2840*/  STL.64 [R1+0x258], R160 ;  /* 0x000258a001007387 */ /* 0x000fe20000100a00 */
[----:B------:R-:W-:Y:S01]  /*2850*/  PRMT R153, RZ, 0x7610, R153 ;  /* 0x00007610ff997816 */ /* 0x000fe20000000099 */
[--C-:B------:R-:W-:Y:S01]  /*2860*/  IMAD.X R9, R21, 0x1, R187.reuse, P1 ;  /* 0x0000000115097824 */ /* 0x100fe200008e06bb */
[----:B------:R-:W-:Y:S01]  /*2870*/  PRMT R156, RZ, 0x7610, R156 ;  /* 0x00007610ff9c7816 */ /* 0x000fe2000000009c */
[----:B------:R-:W-:Y:S01]  /*2880*/  IMAD.X R7, R17, 0x1, R187, P0 ;  /* 0x0000000111077824 */ /* 0x000fe200000e06bb */
[----:B------:R-:W-:Y:S01]  /*2890*/  ISETP.GT.AND P3, PT, R4, 0x1, PT ;  /* 0x000000010400780c */ /* 0x000fe20003f64270 */
[----:B------:R-:W-:Y:S04]  /*28a0*/  STL.64 [R1+0x250], R168 ;  /* 0x000250a801007387 */ /* 0x000fe80000100a00 */
[----:B------:R0:W2:Y:S01]  /*28b0*/  @P2 LDG.E.U16 R153, desc[UR14][R8.64] ;  /* 0x0000000e08992981 */ /* 0x0000a2000c1e1500 */
[----:B------:R-:W-:-:S03]  /*28c0*/  PRMT R247, RZ, 0x7610, R247 ;  /* 0x00007610fff77816 */ /* 0x000fc600000000f7 */
[----:B------:R-:W-:Y:S04]  /*28d0*/  STL [R1+0x24c], R172 ;  /* 0x00024cac01007387 */ /* 0x000fe80000100800 */
[----:B------:R1:W3:Y:S01]  /*28e0*/  @P2 LDG.E.U16 R156, desc[UR14][R6.64] ;  /* 0x0000000e069c2981 */ /* 0x0002e2000c1e1500 */
[----:B0-----:R-:W-:-:S03]  /*28f0*/  IADD3 R8, P1, R188, R186, RZ ;  /* 0x000000babc087210 */ /* 0x001fc60007f3e0ff */
[----:B------:R-:W-:Y:S04]  /*2900*/  STL [R1+0x14c], R3 ;  /* 0x00014c0301007387 */ /* 0x000fe80000100800 */
[----:B------:R-:W-:Y:S01]  /*2910*/  STL [R1+0x148], R2 ;  /* 0x0001480201007387 */ /* 0x000fe20000100800 */
[----:B-1----:R-:W-:Y:S01]  /*2920*/  IADD3 R6, P0, R190, R186, RZ ;  /* 0x000000babe067210 */ /* 0x002fe20007f1e0ff */
[----:B------:R-:W-:Y:S02]  /*2930*/  IMAD.X R9, R189, 0x1, R187, P1 ;  /* 0x00000001bd097824 */ /* 0x000fe400008e06bb */
[----:B------:R-:W-:Y:S01]  /*2940*/  STL [R1+0x144], R0 ;  /* 0x0001440001007387 */ /* 0x000fe20000100800 */
[----:B------:R-:W-:-:S03]  /*2950*/  ISETP.GT.AND P2, PT, R4, 0x2, PT ;  /* 0x000000020400780c */ /* 0x000fc60003f44270 */
[----:B------:R0:W-:Y:S01]  /*2960*/  STL [R1+0x248], R0 ;  /* 0x0002480001007387 */ /* 0x0001e20000100800 */
[----:B------:R-:W-:-:S03]  /*2970*/  IMAD.X R7, R191, 0x1, R187, P0 ;  /* 0x00000001bf077824 */ /* 0x000fc600000e06bb */
[----:B------:R1:W4:Y:S01]  /*2980*/  @P3 LDG.E.U16 R247, desc[UR14][R8.64] ;  /* 0x0000000e08f73981 */ /* 0x000322000c1e1500 */
[----:B------:R-:W-:Y:S02]  /*2990*/  PRMT R250, RZ, 0x7610, R250 ;  /* 0x00007610fffa7816 */ /* 0x000fe400000000fa */
[----:B------:R-:W-:Y:S01]  /*29a0*/  PRMT R181, RZ, 0x7610, R181 ;  /* 0x00007610ffb57816 */ /* 0x000fe200000000b5 */
[----:B------:R-:W-:Y:S01]  /*29b0*/  STL [R1+0x154], R20 ;  /* 0x0001541401007387 */ /* 0x000fe20000100800 */
[----:B0-----:R-:W-:Y:S02]  /*29c0*/  PRMT R0, RZ, 0x7610, R0 ;  /* 0x00007610ff007816 */ /* 0x001fe40000000000 */
[----:B------:R-:W-:Y:S01]  /*29d0*/  PRMT R177, RZ, 0x7610, R177 ;  /* 0x00007610ffb17816 */ /* 0x000fe200000000b1 */
[----:B------:R-:W-:Y:S01]  /*29e0*/  STL [R1+0x150], R21 ;  /* 0x0001501501007387 */ /* 0x000fe20000100800 */
[----:B-1----:R-:W-:-:S03]  /*29f0*/  IADD3 R8, P1, R192, R186, RZ ;  /* 0x000000bac0087210 */ /* 0x002fc60007f3e0ff */
[----:B------:R0:W4:Y:S02]  /*2a00*/  @P3 LDG.E.U16 R0, desc[UR14][R6.64] ;  /* 0x0000000e06003981 */ /* 0x000124000c1e1500 */
[--C-:B------:R-:W-:Y:S01]  /*2a10*/  IMAD.X R9, R193, 0x1, R187.reuse, P1 ;  /* 0x00000001c1097824 */ /* 0x100fe200008e06bb */
[----:B------:R-:W-:Y:S01]  /*2a20*/  ISETP.GT.AND P3, PT, R4, 0x3, PT ;  /* 0x000000030400780c */ /* 0x000fe20003f64270 */
[----:B------:R-:W-:Y:S04]  /*2a30*/  STL [R1+0x15c], R16 ;  /* 0x00015c1001007387 */ /* 0x000fe80000100800 */
[----:B------:R1:W2:Y:S01]  /*2a40*/  @P2 LDG.E.U16 R250, desc[UR14][R8.64] ;  /* 0x0000000e08fa2981 */ /* 0x0002a2000c1e1500 */
[-C--:B0-----:R-:W-:Y:S02]  /*2a50*/  IADD3 R6, P0, R194, R186.reuse, RZ ;  /* 0x000000bac2067210 */ /* 0x081fe40007f1e0ff */
[----:B------:R-:W-:Y:S01]  /*2a60*/  PRMT R176, RZ, 0x7610, R176 ;  /* 0x00007610ffb07816 */ /* 0x000fe200000000b0 */
[----:B------:R-:W-:Y:S02]  /*2a70*/  STL [R1+0x158], R17 ;  /* 0x0001581101007387 */ /* 0x000fe40000100800 */
[----:B------:R-:W-:Y:S01]  /*2a80*/  IMAD.X R7, R195, 0x1, R187, P0 ;  /* 0x00000001c3077824 */ /* 0x000fe200000e06bb */
[----:B-1----:R-:W-:-:S04]  /*2a90*/  IADD3 R8, P1, R196, R186, RZ ;  /* 0x000000bac4087210 */ /* 0x002fc80007f3e0ff */
[----:B------:R0:W3:Y:S01]  /*2aa0*/  @P2 LDG.E.U16 R181, desc[UR14][R6.64] ;  /* 0x0000000e06b52981 */ /* 0x0000e2000c1e1500 */
[----:B------:R-:W-:Y:S01]  /*2ab0*/  IMAD.X R9, R197, 0x1, R187, P1 ;  /* 0x00000001c5097824 */ /* 0x000fe200008e06bb */
[----:B0-----:R-:W-:-:S04]  /*2ac0*/  IADD3 R6, P0, R198, R186, RZ ;  /* 0x000000bac6067210 */ /* 0x001fc80007f1e0ff */
[----:B------:R0:W4:Y:S01]  /*2ad0*/  @P3 LDG.E.U16 R177, desc[UR14][R8.64] ;  /* 0x0000000e08b13981 */ /* 0x000122000c1e1500 */
[----:B------:R-:W-:Y:S01]  /*2ae0*/  IMAD.X R7, R199, 0x1, R187, P0 ;  /* 0x00000001c7077824 */ /* 0x000fe200000e06bb */
[----:B------:R-:W-:-:S04]  /*2af0*/  ISETP.GT.AND P2, PT, R4, 0x4, PT ;  /* 0x000000040400780c */ /* 0x000fc80003f44270 */
[----:B------:R1:W4:Y:S01]  /*2b00*/  @P3 LDG.E.U16 R176, desc[UR14][R6.64] ;  /* 0x0000000e06b03981 */ /* 0x000322000c1e1500 */
[----:B0-----:R-:W-:Y:S02]  /*2b10*/  IADD3 R8, P1, R200, R186, RZ ;  /* 0x000000bac8087210 */ /* 0x001fe40007f3e0ff */
[----:B------:R-:W-:-:S03]  /*2b20*/  PRMT R173, RZ, 0x7610, R173 ;  /* 0x00007610ffad7816 */ /* 0x000fc600000000ad */
[--C-:B------:R-:W-:Y:S01]  /*2b30*/  IMAD.X R9, R201, 0x1, R187.reuse, P1 ;  /* 0x00000001c9097824 */ /* 0x100fe200008e06bb */
[----:B------:R-:W-:Y:S02]  /*2b40*/  ISETP.GT.AND P3, PT, R4, 0x5, PT ;  /* 0x000000050400780c */ /* 0x000fe40003f64270 */
[----:B-1----:R-:W-:Y:S02]  /*2b50*/  IADD3 R6, P0, R202, R186, RZ ;  /* 0x000000baca067210 */ /* 0x002fe40007f1e0ff */
[----:B------:R0:W4:Y:S01]  /*2b60*/  @P2 LDG.E.U16 R173, desc[UR14][R8.64] ;  /* 0x0000000e08ad2981 */ /* 0x000122000c1e1500 */
[----:B------:R-:W-:Y:S02]  /*2b70*/  PRMT R172, RZ, 0x7610, R172 ;  /* 0x00007610ffac7816 */ /* 0x000fe400000000ac */
[----:B------:R-:W-:Y:S01]  /*2b80*/  IMAD.X R7, R203, 0x1, R187, P0 ;  /* 0x00000001cb077824 */ /* 0x000fe200000e06bb */
[----:B------:R-:W-:-:S04]  /*2b90*/  PRMT R169, RZ, 0x7610, R169 ;  /* 0x00007610ffa97816 */ /* 0x000fc800000000a9 */
[----:B------:R1:W4:Y:S01]  /*2ba0*/  @P2 LDG.E.U16 R172, desc[UR14][R6.64] ;  /* 0x0000000e06ac2981 */ /* 0x000322000c1e1500 */
[----:B0-----:R-:W-:Y:S02]  /*2bb0*/  IADD3 R8, P1, R204, R186, RZ ;  /* 0x000000bacc087210 */ /* 0x001fe40007f3e0ff */
[----:B------:R-:W-:-:S03]  /*2bc0*/  ISETP.GT.AND P2, PT, R4, 0x6, PT ;  /* 0x000000060400780c */ /* 0x000fc60003f44270 */
[----:B------:R-:W-:-:S05]  /*2bd0*/  IMAD.X R9, R205, 0x1, R187, P1 ;  /* 0x00000001cd097824 */ /* 0x000fca00008e06bb */
[----:B------:R0:W4:Y:S01]  /*2be0*/  @P3 LDG.E.U16 R169, desc[UR14][R8.64] ;  /* 0x0000000e08a93981 */ /* 0x000122000c1e1500 */
[-C--:B-1----:R-:W-:Y:S02]  /*2bf0*/  IADD3 R6, P0, R206, R186.reuse, RZ ;  /* 0x000000bace067210 */ /* 0x082fe40007f1e0ff */
[----:B------:R-:W-:Y:S02]  /*2c00*/  PRMT R12, RZ, 0x7610, R12 ;  /* 0x00007610ff0c7816 */ /* 0x000fe4000000000c */
[----:B------:R-:W-:Y:S02]  /*2c10*/  PRMT R13, RZ, 0x7610, R13 ;  /* 0x00007610ff0d7816 */ /* 0x000fe4000000000d */
[----:B0-----:R-:W-:Y:S01]  /*2c20*/  IADD3 R8, P1, R208, R186, RZ ;  /* 0x000000bad0087210 */ /* 0x001fe20007f3e0ff */
[----:B------:R-:W-:-:S04]  /*2c30*/  IMAD.X R7, R207, 0x1, R187, P0 ;  /* 0x00000001cf077824 */ /* 0x000fc800000e06bb */
[----:B------:R-:W-:Y:S01]  /*2c40*/  IMAD.X R9, R209, 0x1, R187, P1 ;  /* 0x00000001d1097824 */ /* 0x000fe200008e06bb */
[----:B------:R0:W4:Y:S04]  /*2c50*/  @P3 LDG.E.U16 R13, desc[UR14][R6.64] ;  /* 0x0000000e060d3981 */ /* 0x000128000c1e1500 */
[----:B------:R1:W4:Y:S04]  /*2c60*/  @P2 LDG.E.U16 R12, desc[UR14][R8.64] ;  /* 0x0000000e080c2981 */ /* 0x000328000c1e1500 */
[----:B------:R-:W-:Y:S04]  /*2c70*/  STL [R1+0x164], R188 ;  /* 0x000164bc01007387 */ /* 0x000fe80000100800 */
        /* <DEDUP_REMOVED lines=13> */
[----:B------:R1:W-:Y:S04]  /*2d50*/  STL [R1+0x19c], R202 ;  /* 0x00019cca01007387 */ /* 0x0003e80000100800 */
[----:B------:R-:W-:Y:S04]  /*2d60*/  STL [R1+0x198], R203 ;  /* 0x000198cb01007387 */ /* 0x000fe80000100800 */
[----:B------:R-:W-:Y:S01]  /*2d70*/  STL [R1+0x1a4], R204 ;  /* 0x0001a4cc01007387 */ /* 0x000fe20000100800 */
[----:B0-----:R-:W-:-:S02]  /*2d80*/  IADD3 R6, P0, R210, R186, RZ ;  /* 0x000000bad2067210 */ /* 0x001fc40007f1e0ff */
[----:B------:R-:W-:-:S03]  /*2d90*/  ISETP.GT.AND P3, PT, R4, 0x7, PT ;  /* 0x000000070400780c */ /* 0x000fc60003f64270 */
[----:B------:R-:W-:Y:S01]  /*2da0*/  IMAD.X R7, R211, 0x1, R187, P0 ;  /* 0x00000001d3077824 */ /* 0x000fe200000e06bb */
[----:B-1----:R-:W-:Y:S02]  /*2db0*/  PRMT R202, RZ, 0x7610, R202 ;  /* 0x00007610ffca7816 */ /* 0x002fe400000000ca */
[----:B------:R-:W-:Y:S02]  /*2dc0*/  IADD3 R8, P1, R212, R186, RZ ;  /* 0x000000bad4087210 */ /* 0x000fe40007f3e0ff */
[----:B------:R-:W-:-:S03]  /*2dd0*/  PRMT R152, RZ, 0x7610, R152 ;  /* 0x00007610ff987816 */ /* 0x000fc60000000098 */
[----:B------:R-:W-:Y:S01]  /*2de0*/  IMAD.X R9, R213, 0x1, R187, P1 ;  /* 0x00000001d5097824 */ /* 0x000fe200008e06bb */
[----:B------:R-:W-:Y:S01]  /*2df0*/  PRMT R168, RZ, 0x7610, R168 ;  /* 0x00007610ffa87816 */ /* 0x000fe200000000a8 */
[----:B--2---:R-:W-:Y:S04]  /*2e00*/  STL [R1+0x10c], R250 ;  /* 0x00010cfa01007387 */ /* 0x004fe80000100800 */
[----:B------:R-:W-:Y:S04]  /*2e10*/  STL [R1+0x1a0], R205 ;  /* 0x0001a0cd01007387 */ /* 0x000fe80000100800 */
[----:B---3--:R-:W-:Y:S04]  /*2e20*/  STL [R1+0x108], R181 ;  /* 0x000108b501007387 */ /* 0x008fe80000100800 */
[----:B------:R-:W-:Y:S04]  /*2e30*/  STL [R1+0x1ac], R206 ;  /* 0x0001acce01007387 */ /* 0x000fe80000100800 */
[----:B------:R-:W-:Y:S04]  /*2e40*/  STL [R1+0x1a8], R207 ;  /* 0x0001a8cf01007387 */ /* 0x000fe80000100800 */
[----:B------:R-:W-:Y:S04]  /*2e50*/  STL [R1+0x1b4], R208 ;  /* 0x0001b4d001007387 */ /* 0x000fe80000100800 */
[----:B----4-:R-:W-:Y:S04]  /*2e60*/  STL [R1+0x104], R177 ;  /* 0x000104b101007387 */ /* 0x010fe80000100800 */
[----:B------:R-:W-:Y:S04]  /*2e70*/  STL [R1+0x1b0], R209 ;  /* 0x0001b0d101007387 */ /* 0x000fe80000100800 */
[----:B------:R-:W-:Y:S04]  /*2e80*/  STL [R1+0x100], R176 ;  /* 0x000100b001007387 */ /* 0x000fe80000100800 */
[----:B------:R0:W-:Y:S02]  /*2e90*/  STL [R1+0x1bc], R210 ;  /* 0x0001bcd201007387 */ /* 0x0001e40000100800 */
[----:B0-----:R-:W-:-:S06]  /*2ea0*/  PRMT R210, RZ, 0x7610, R210 ;  /* 0x00007610ffd27816 */ /* 0x001fcc00000000d2 */
[----:B------:R0:W2:Y:S01]  /*2eb0*/  @P2 LDG.E.U16 R210, desc[UR14][R6.64] ;  /* 0x0000000e06d22981 */ /* 0x0000a2000c1e1500 */
[----:B------:R-:W-:Y:S02]  /*2ec0*/  ISETP.GT.AND P2, PT, R4, 0x8, PT ;  /* 0x000000080400780c */ /* 0x000fe40003f44270 */
[----:B0-----:R-:W-:-:S05]  /*2ed0*/  IADD3 R6, P0, R214, R186, RZ ;  /* 0x000000bad6067210 */ /* 0x001fca0007f1e0ff */
[----:B------:R-:W-:Y:S01]  /*2ee0*/  IMAD.X R7, R215, 0x1, R187, P0 ;  /* 0x00000001d7077824 */ /* 0x000fe200000e06bb */
[----:B------:R-:W-:-:S04]  /*2ef0*/  PRMT R205, RZ, 0x7610, R205 ;  /* 0x00007610ffcd7816 */ /* 0x000fc800000000cd */
[----:B------:R0:W3:Y:S04]  /*2f00*/  @P3 LDG.E.U16 R202, desc[UR14][R6.64] ;  /* 0x0000000e06ca3981 */ /* 0x0000e8000c1e1500 */
[----:B------:R-:W4:Y:S01]  /*2f10*/  @P3 LDG.E.U16 R205, desc[UR14][R8.64] ;  /* 0x0000000e08cd3981 */ /* 0x000f22000c1e1500 */
[----:B0-----:R-:W-:Y:S02]  /*2f20*/  IADD3 R6, P0, R218, R186, RZ ;  /* 0x000000bada067210 */ /* 0x001fe40007f1e0ff */
[----:B------:R-:W-:-:S03]  /*2f30*/  ISETP.GT.AND P3, PT, R4, 0x9, PT ;  /* 0x000000090400780c */ /* 0x000fc60003f64270 */
[----:B------:R-:W-:Y:S01]  /*2f40*/  IMAD.X R7, R219, 0x1, R187, P0 ;  /* 0x00000001db077824 */ /* 0x000fe200000e06bb */
[----:B------:R-:W-:Y:S04]  /*2f50*/  STL [R1+0x1b8], R211 ;  /* 0x0001b8d301007387 */ /* 0x000fe80000100800 */
[----:B------:R0:W3:Y:S04]  /*2f60*/  @P2 LDG.E.U16 R152, desc[UR14][R6.64] ;  /* 0x0000000e06982981 */ /* 0x0000e8000c1e1500 */
[----:B------:R-:W-:Y:S01]  /*2f70*/  STL [R1+0xec], R12 ;  /* 0x0000ec0c01007387 */ /* 0x000fe20000100800 */
[----:B0-----:R-:W-:-:S03]  /*2f80*/  IADD3 R6, P0, R222, R186, RZ ;  /* 0x000000bade067210 */ /* 0x001fc60007f1e0ff */
[----:B------:R0:W-:Y:S04]  /*2f90*/  STL [R1+0xf0], R13 ;  /* 0x0000f00d01007387 */ /* 0x0001e80000100800 */
[----:B------:R-:W3:Y:S01]  /*2fa0*/  LDL.64 R176, [R1+0x8] ;  /* 0x0000080001b07983 */ /* 0x000ee20000100a00 */
[----:B------:R-:W-:-:S03]  /*2fb0*/  IMAD.X R7, R223, 0x1, R187, P0 ;  /* 0x00000001df077824 */ /* 0x000fc600000e06bb */
[----:B0-----:R-:W3:Y:S04]  /*2fc0*/  LDL.64 R12, [R1] ;  /* 0x00000000010c7983 */ /* 0x001ee80000100a00 */
[----:B------:R-:W3:Y:S04]  /*2fd0*/  @P3 LDG.E.U16 R168, desc[UR14][R6.64] ;  /* 0x0000000e06a83981 */ /* 0x000ee8000c1e1500 */
[----:B------:R-:W-:Y:S04]  /*2fe0*/  STL [R1+0xf8], R172 ;  /* 0x0000f8ac01007387 */ /* 0x000fe80000100800 */
[----:B------:R0:W-:Y:S04]  /*2ff0*/  STL [R1+0xfc], R173 ;  /* 0x0000fcad01007387 */ /* 0x0001e80000100800 */
[----:B0-----:R-:W3:Y:S01]  /*3000*/  LDL.64 R172, [R1+0x10] ;  /* 0x0000100001ac7983 */ /* 0x001ee20000100a00 */
[----:B------:R-:W-:-:S02]  /*3010*/  IADD3 R8, P1, R216, R186, RZ ;  /* 0x000000bad8087210 */ /* 0x000fc40007f3e0ff */
[----:B------:R-:W-:-:S03]  /*3020*/  PRMT R19, RZ, 0x7610, R19 ;  /* 0x00007610ff137816 */ /* 0x000fc60000000013 */
[----:B------:R-:W-:-:S05]  /*3030*/  IMAD.X R9, R217, 0x1, R187, P1 ;  /* 0x00000001d9097824 */ /* 0x000fca00008e06bb */
[----:B------:R0:W3:Y:S01]  /*3040*/  @P2 LDG.E.U16 R19, desc[UR14][R8.64] ;  /* 0x0000000e08132981 */ /* 0x0000e2000c1e1500 */
[----:B------:R-:W-:Y:S02]  /*3050*/  PRMT R246, RZ, 0x7610, R246 ;  /* 0x00007610fff67816 */ /* 0x000fe400000000f6 */
[----:B0-----:R-:W-:Y:S02]  /*3060*/  IADD3 R8, P1, R220, R186, RZ ;  /* 0x000000badc087210 */ /* 0x001fe40007f3e0ff */
[----:B------:R-:W-:-:S03]  /*3070*/  ISETP.GT.AND P2, PT, R4, 0xa, PT ;  /* 0x0000000a0400780c */ /* 0x000fc60003f44270 */
        /* <DEDUP_REMOVED lines=8> */
[----:B------:R-:W-:Y:S01]  /*3100*/  PRMT R160, RZ, 0x7610, R160 ;  /* 0x00007610ffa07816 */ /* 0x000fe200000000a0 */
[----:B--2---:R-:W-:Y:S04]  /*3110*/  STL [R1+0x1c0], R210 ;  /* 0x0001c0d201007387 */ /* 0x004fe80000100800 */
[----:B------:R-:W-:Y:S04]  /*3120*/  STL [R1+0x1c8], R212 ;  /* 0x0001c8d401007387 */ /* 0x000fe80000100800 */
[----:B------:R-:W-:Y:S04]  /*3130*/  STL [R1+0x1c4], R213 ;  /* 0x0001c4d501007387 */ /* 0x000fe80000100800 */
[----:B------:R-:W-:Y:S04]  /*3140*/  STL [R1+0x1d0], R214 ;  /* 0x0001d0d601007387 */ /* 0x000fe80000100800 */
[----:B------:R-:W-:Y:S04]  /*3150*/  STL [R1+0x1cc], R215 ;  /* 0x0001ccd701007387 */ /* 0x000fe80000100800 */
[----:B------:R-:W-:Y:S04]  /*3160*/  STL [R1+0xf4], R169 ;  /* 0x0000f4a901007387 */ /* 0x000fe80000100800 */
[----:B----4-:R-:W-:Y:S04]  /*3170*/  STL [R1+0x1d4], R205 ;  /* 0x0001d4cd01007387 */ /* 0x010fe80000100800 */
[----:B---3--:R-:W-:Y:S04]  /*3180*/  STL [R1+0x1d8], R202 ;  /* 0x0001d8ca01007387 */ /* 0x008fe80000100800 */
[----:B------:R-:W-:Y:S04]  /*3190*/  STL [R1+0x1e0], R216 ;  /* 0x0001e0d801007387 */ /* 0x000fe80000100800 */
[----:B------:R-:W-:Y:S04]  /*31a0*/  STL [R1+0x1dc], R217 ;  /* 0x0001dcd901007387 */ /* 0x000fe80000100800 */
[----:B------:R-:W-:Y:S04]  /*31b0*/  STL [R1+0x1e8], R218 ;  /* 0x0001e8da01007387 */ /* 0x000fe80000100800 */
[----:B------:R-:W-:Y:S04]  /*31c0*/  STL [R1+0x1e4], R219 ;  /* 0x0001e4db01007387 */ /* 0x000fe80000100800 */
[----:B------:R-:W-:Y:S04]  /*31d0*/  STL [R1+0x1f0], R220 ;  /* 0x0001f0dc01007387 */ /* 0x000fe80000100800 */
[----:B------:R-:W-:Y:S01]  /*31e0*/  STL [R1+0x1ec], R221 ;  /* 0x0001ecdd01007387 */ /* 0x000fe20000100800 */
[----:B0-----:R-:W-:-:S03]  /*31f0*/  IADD3 R8, P1, R176, R186, RZ ;  /* 0x000000bab0087210 */ /* 0x001fc60007f3e0ff */
[----:B------:R-:W-:Y:S01]  /*3200*/  STL [R1+0x1f8], R222 ;  /* 0x0001f8de01007387 */ /* 0x000fe20000100800 */
[----:B------:R-:W-:-:S03]  /*3210*/  IADD3 R6, P0, R12, R186, RZ ;  /* 0x000000ba0c067210 */ /* 0x000fc60007f1e0ff */
[----:B------:R-:W-:Y:S01]  /*3220*/  STL [R1+0x1f4], R223 ;  /* 0x0001f4df01007387 */ /* 0x000fe20000100800 */
[----:B------:R-:W-:-:S03]  /*3230*/  IMAD.X R9, R177, 0x1, R187, P1 ;  /* 0x00000001b1097824 */ /* 0x000fc600008e06bb */
[----:B------:R0:W-:Y:S01]  /*3240*/  STL [R1+0x60], R168 ;  /* 0x000060a801007387 */ /* 0x0001e20000100800 */
[----:B------:R-:W-:-:S03]  /*3250*/  IMAD.X R7, R13, 0x1, R187, P0 ;  /* 0x000000010d077824 */ /* 0x000fc600000e06bb */
[----:B------:R-:W2:Y:S04]  /*3260*/  @P3 LDG.E.U16 R160, desc[UR14][R8.64] ;  /* 0x0000000e08a03981 */ /* 0x000ea8000c1e1500 */
[----:B------:R1:W3:Y:S04]  /*3270*/  @P2 LDG.E.U16 R161, desc[UR14][R6.64] ;  /* 0x0000000e06a12981 */ /* 0x0002e8000c1e1500 */
[----:B0-----:R-:W4:Y:S04]  /*3280*/  LDL.64 R168, [R1+0x18] ;  /* 0x0000180001a87983 */ /* 0x001f280000100a00 */
[----:B------:R-:W-:Y:S04]  /*3290*/  STL [R1+0x200], R248 ;  /* 0x000200f801007387 */ /* 0x000fe80000100800 */
[----:B------:R-:W-:Y:S01]  /*32a0*/  STL [R1+0x1fc], R249 ;  /* 0x0001fcf901007387 */ /* 0x000fe20000100800 */
[----:B-1----:R-:W-:-:S03]  /*32b0*/  IADD3 R6, P0, R172, R186, RZ ;  /* 0x000000baac067210 */ /* 0x002fc60007f1e0ff */
[----:B------:R-:W4:Y:S01]  /*32c0*/  LDL.64 R12, [R1+0x20] ;  /* 0x00002000010c7983 */ /* 0x000f220000100a00 */
[----:B------:R-:W-:Y:S01]  /*32d0*/  PRMT R210, RZ, 0x7610, R210 ;  /* 0x00007610ffd27816 */ /* 0x000fe200000000d2 */
[----:B------:R-:W-:Y:S01]  /*32e0*/  IMAD.X R7, R173, 0x1, R187, P0 ;  /* 0x00000001ad077824 */ /* 0x000fe200000e06bb */
[----:B------:R-:W-:Y:S01]  /*32f0*/  ISETP.GT.AND P2, PT, R4, 0xc, PT ;  /* 0x0000000c0400780c */ /* 0x000fe20003f44270 */
[----:B------:R-:W4:Y:S04]  /*3300*/  LDL.LU R176, [R1+0x260] ;  /* 0x0002600001b07983 */ /* 0x000f280000300800 */
[----:B------:R0:W4:Y:S01]  /*3310*/  @P3 LDG.E.U16 R210, desc[UR14][R6.64] ;  /* 0x0000000e06d23981 */ /* 0x000122000c1e1500 */
[----:B------:R-:W-:-:S03]  /*3320*/  PRMT R223, RZ, 0x7610, R223 ;  /* 0x00007610ffdf7816 */ /* 0x000fc600000000df */
[----:B------:R-:W4:Y:S01]  /*3330*/  LDL.64 R172, [R1+0x28] ;  /* 0x0000280001ac7983 */ /* 0x000f220000100a00 */
[----:B------:R-:W-:-:S03]  /*3340*/  PRMT R212, RZ, 0x7610, R212 ;  /* 0x00007610ffd47816 */ /* 0x000fc600000000d4 */
[----:B--2---:R-:W-:Y:S04]  /*3350*/  STL [R1+0xe0], R160 ;  /* 0x0000e0a001007387 */ /* 0x004fe80000100800 */
[----:B---3--:R1:W-:Y:S01]  /*3360*/  STL [R1+0xe4], R161 ;  /* 0x0000e4a101007387 */ /* 0x0083e20000100800 */
[----:B----4-:R-:W-:-:S05]  /*3370*/  IADD3 R8, P1, R168, R186, RZ ;  /* 0x000000baa8087210 */ /* 0x010fca0007f3e0ff */
[----:B------:R-:W-:Y:S01]  /*3380*/  IMAD.X R9, R169, 0x1, R187, P1 ;  /* 0x00000001a9097824 */ /* 0x000fe200008e06bb */
[----:B-1----:R-:W2:Y:S04]  /*3390*/  LDL.64 R160, [R1+0x30] ;  /* 0x0000300001a07983 */ /* 0x002ea80000100a00 */
[----:B------:R1:W3:Y:S01]  /*33a0*/  @P2 LDG.E.U16 R223, desc[UR14][R8.64] ;  /* 0x0000000e08df2981 */ /* 0x0002e2000c1e1500 */
[----:B0-----:R-:W-:-:S05]  /*33b0*/  IADD3 R6, P0, R12, R186, RZ ;  /* 0x000000ba0c067210 */ /* 0x001fca0007f1e0ff */
[----:B------:R-:W-:Y:S01]  /*33c0*/  IMAD.X R7, R13, 0x1, R187, P0 ;  /* 0x000000010d077824 */ /* 0x000fe200000e06bb */
[----:B------:R-:W-:Y:S04]  /*33d0*/  STL [R1+0x20c], R210 ;  /* 0x00020cd201007387 */ /* 0x000fe80000100800 */
[----:B------:R2:W4:Y:S04]  /*33e0*/  @P2 LDG.E.U16 R212, desc[UR14][R6.64] ;  /* 0x0000000e06d42981 */ /* 0x000528000c1e1500 */
[----:B------:R-:W4:Y:S04]  /*33f0*/  LDL.64 R168, [R1+0x38] ;  /* 0x0000380001a87983 */ /* 0x000f280000100a00 */
[----:B------:R-:W4:Y:S01]  /*3400*/  LDL.64 R12, [R1+0x40] ;  /* 0x00004000010c7983 */ /* 0x000f220000100a00 */
[----:B------:R-:W-:-:S02]  /*3410*/  ISETP.GT.AND P3, PT, R4, 0xd, PT ;  /* 0x0000000d0400780c */ /* 0x000fc40003f64270 */
[----:B-1----:R-:W-:Y:S02]  /*3420*/  IADD3 R8, P1, R172, R186, RZ ;  /* 0x000000baac087210 */ /* 0x002fe40007f3e0ff */
[----:B------:R-:W-:Y:S02]  /*3430*/  PRMT R217, RZ, 0x7610, R217 ;  /* 0x00007610ffd97816 */ /* 0x000fe400000000d9 */
[----:B------:R-:W-:Y:S01]  /*3440*/  PRMT R202, RZ, 0x7610, R202 ;  /* 0x00007610ffca7816 */ /* 0x000fe200000000ca */
[----:B------:R-:W-:Y:S01]  /*3450*/  IMAD.X R9, R173, 0x1, R187, P1 ;  /* 0x00000001ad097824 */ /* 0x000fe200008e06bb */
[----:B------:R-:W-:-:S05]  /*3460*/  ISETP.GT.AND P2, PT, R4, 0xe, PT ;  /* 0x0000000e0400780c */ /* 0x000fca0003f44270 */
[----:B------:R0:W4:Y:S01]  /*3470*/  @P3 LDG.E.U16 R217, desc[UR14][R8.64] ;  /* 0x0000000e08d93981 */ /* 0x000122000c1e1500 */
[----:B------:R-:W-:Y:S02]  /*3480*/  PRMT R211, RZ, 0x7610, R211 ;  /* 0x00007610ffd37816 */ /* 0x000fe400000000d3 */
[----:B------:R-:W-:Y:S02]  /*3490*/  PRMT R208, RZ, 0x7610, R208 ;  /* 0x00007610ffd07816 */ /* 0x000fe400000000d0 */
[----:B--2---:R-:W-:Y:S01]  /*34a0*/  IADD3 R6, P0, R160, R186, RZ ;  /* 0x000000baa0067210 */ /* 0x004fe20007f1e0ff */
[----:B---3--:R-:W-:Y:S04]  /*34b0*/  STL [R1+0x204], R223 ;  /* 0x000204df01007387 */ /* 0x008fe80000100800 */
[----:B------:R-:W-:-:S05]  /*34c0*/  IMAD.X R7, R161, 0x1, R187, P0 ;  /* 0x00000001a1077824 */ /* 0x000fca00000e06bb */
[----:B------:R1:W2:Y:S04]  /*34d0*/  @P3 LDG.E.U16 R202, desc[UR14][R6.64] ;  /* 0x0000000e06ca3981 */ /* 0x0002a8000c1e1500 */
[----:B----4-:R-:W-:Y:S04]  /*34e0*/  STL [R1+0x208], R212 ;  /* 0x000208d401007387 */ /* 0x010fe80000100800 */
[----:B------:R-:W-:Y:S01]  /*34f0*/  STL [R1+0xe8], R171 ;  /* 0x0000e8ab01007387 */ /* 0x000fe20000100800 */
[----:B0-----:R-:W-:-:S03]  /*3500*/  IADD3 R8, P1, R168, R186, RZ ;  /* 0x000000baa8087210 */ /* 0x001fc60007f3e0ff */
[----:B------:R-:W3:Y:S01]  /*3510*/  LDL.64 R172, [R1+0x48] ;  /* 0x0000480001ac7983 */ /* 0x000ee20000100a00 */
[----:B-1----:R-:W-:-:S03]  /*3520*/  IADD3 R6, P0, R12, R186, RZ ;  /* 0x000000ba0c067210 */ /* 0x002fc60007f1e0ff */
[----:B------:R-:W4:Y:S01]  /*3530*/  LDL.64 R160, [R1+0x50] ;  /* 0x0000500001a07983 */ /* 0x000f220000100a00 */
[--C-:B------:R-:W-:Y:S02]  /*3540*/  IMAD.X R9, R169, 0x1, R187.reuse, P1 ;  /* 0x00000001a9097824 */ /* 0x100fe400008e06bb */
[----:B------:R-:W-:-:S03]  /*3550*/  IMAD.X R7, R13, 0x1, R187, P0 ;  /* 0x000000010d077824 */ /* 0x000fc600000e06bb */
[----:B------:R3:W4:Y:S04]  /*3560*/  @P2 LDG.E.U16 R211, desc[UR14][R8.64] ;  /* 0x0000000e08d32981 */ /* 0x000728000c1e1500 */
[----:B------:R4:W4:Y:S01]  /*3570*/  @P2 LDG.E.U16 R208, desc[UR14][R6.64] ;  /* 0x0000000e06d02981 */ /* 0x000922000c1e1500 */
[----:B------:R-:W-:-:S03]  /*3580*/  ISETP.GT.AND P3, PT, R4, 0xf, PT ;  /* 0x0000000f0400780c */ /* 0x000fc60003f64270 */
[----:B------:R-:W-:Y:S01]  /*3590*/  STL [R1+0x210], R217 ;  /* 0x000210d901007387 */ /* 0x000fe20000100800 */
[----:B------:R-:W-:Y:S02]  /*35a0*/  PRMT R203, RZ, 0x7610, R203 ;  /* 0x00007610ffcb7816 */ /* 0x000fe400000000cb */
[----:B------:R-:W-:Y:S01]  /*35b0*/  PRMT R200, RZ, 0x7610, R200 ;  /* 0x00007610ffc87816 */ /* 0x000fe200000000c8 */
[----:B--2---:R-:W-:Y:S04]  /*35c0*/  STL [R1+0x214], R202 ;  /* 0x000214ca01007387 */ /* 0x004fe80000100800 */
[----:B------:R-:W2:Y:S04]  /*35d0*/  LDL.64 R12, [R1+0x88] ;  /* 0x00008800010c7983 */ /* 0x000ea80000100a00 */
[----:B------:R-:W2:Y:S01]  /*35e0*/  LDL.64 R168, [R1+0x58] ;  /* 0x0000580001a87983 */ /* 0x000ea20000100a00 */
[----:B---3--:R-:W-:-:S02]  /*35f0*/  IADD3 R8, P1, R172, R186, RZ ;  /* 0x000000baac087210 */ /* 0x008fc40007f3e0ff */
[----:B----4-:R-:W-:-:S03]  /*3600*/  IADD3 R6, P0, R160, R186, RZ ;  /* 0x000000baa0067210 */ /* 0x010fc60007f1e0ff */
[--C-:B------:R-:W-:Y:S02]  /*3610*/  IMAD.X R9, R173, 0x1, R187.reuse, P1 ;  /* 0x00000001ad097824 */ /* 0x100fe400008e06bb */
[----:B------:R-:W-:-:S03]  /*3620*/  IMAD.X R7, R161, 0x1, R187, P0 ;  /* 0x00000001a1077824 */ /* 0x000fc600000e06bb */
[----:B------:R-:W3:Y:S04]  /*3630*/  @P3 LDG.E.U16 R203, desc[UR14][R8.64] ;  /* 0x0000000e08cb3981 */ /* 0x000ee8000c1e1500 */
[----:B------:R-:W-:Y:S04]  /*3640*/  STL [R1+0x218], R211 ;  /* 0x000218d301007387 */ /* 0x000fe80000100800 */
[----:B------:R2:W4:Y:S04]  /*3650*/  @P3 LDG.E.U16 R200, desc[UR14][R6.64] ;  /* 0x0000000e06c83981 */ /* 0x000528000c1e1500 */
[----:B------:R-:W-:Y:S04]  /*3660*/  STL [R1+0x21c], R208 ;  /* 0x00021cd001007387 */ /* 0x000fe80000100800 */
[----:B------:R-:W4:Y:S01]  /*3670*/  LDL.64 R160, [R1+0x98] ;  /* 0x0000980001a07983 */ /* 0x000f220000100a00 */
[----:B------:R-:W-:-:S03]  /*3680*/  ISETP.GT.AND P2, PT, R4, 0x10, PT ;  /* 0x000000100400780c */ /* 0x000fc60003f44270 */
[----:B------:R-:W4:Y:S01]  /*3690*/  LDL.64 R172, [R1+0x90] ;  /* 0x0000900001ac7983 */ /* 0x000f220000100a00 */
[----:B------:R-:W-:Y:S02]  /*36a0*/  PRMT R18, RZ, 0x7610, R18 ;  /* 0x00007610ff127816 */ /* 0x000fe40000000012 */
[----:B------:R-:W-:Y:S02]  /*36b0*/  ISETP.GT.AND P3, PT, R4, 0x11, PT ;  /* 0x000000110400780c */ /* 0x000fe40003f64270 */
[----:B------:R-:W-:Y:S02]  /*36c0*/  PRMT R249, RZ, 0x7610, R249 ;  /* 0x00007610fff97816 */ /* 0x000fe400000000f9 */
[-C--:B--2---:R-:W-:Y:S02]  /*36d0*/  IADD3 R6, P0, R12, R186.reuse, RZ ;  /* 0x000000ba0c067210 */ /* 0x084fe40007f1e0ff */
[----:B------:R-:W-:-:S03]  /*36e0*/  IADD3 R8, P1, R168, R186, RZ ;  /* 0x000000baa8087210 */ /* 0x000fc60007f3e0ff */
[--C-:B------:R-:W-:Y:S02]  /*36f0*/  IMAD.X R7, R13, 0x1, R187.reuse, P0 ;  /* 0x000000010d077824 */ /* 0x100fe400000e06bb */
[----:B------:R-:W-:-:S03]  /*3700*/  IMAD.X R9, R169, 0x1, R187, P1 ;  /* 0x00000001a9097824 */ /* 0x000fc600008e06bb */
[----:B------:R0:W2:Y:S04]  /*3710*/  @P2 LDG.E.U16 R18, desc[UR14][R6.64] ;  /* 0x0000000e06122981 */ /* 0x0000a8000c1e1500 */
[----:B---3--:R-:W-:Y:S04]  /*3720*/  STL [R1+0x220], R203 ;  /* 0x000220cb01007387 */ /* 0x008fe80000100800 */
[----:B----4-:R1:W-:Y:S04]  /*3730*/  STL [R1+0x224], R200 ;  /* 0x000224c801007387 */ /* 0x0103e80000100800 */
[----:B------:R-:W3:Y:S04]  /*3740*/  LDL.64 R168, [R1+0xa0] ;  /* 0x0000a00001a87983 */ /* 0x000ee80000100a00 */
[----:B------:R-:W4:Y:S01]  /*3750*/  LDL.64 R12, [R1+0xa8] ;  /* 0x0000a800010c7983 */ /* 0x000f220000100a00 */
[----:B0-----:R-:W-:-:S05]  /*3760*/  IADD3 R6, P0, R160, R186, RZ ;  /* 0x000000baa0067210 */ /* 0x001fca0007f1e0ff */
[----:B------:R-:W-:Y:S01]  /*3770*/  IMAD.X R7, R161, 0x1, R187, P0 ;  /* 0x00000001a1077824 */ /* 0x000fe200000e06bb */
[----:B------:R-:W-:Y:S01]  /*3780*/  PRMT R15, RZ, 0x7610, R15 ;  /* 0x00007610ff0f7816 */ /* 0x000fe2000000000f */
[----:B------:R-:W2:Y:S04]  /*3790*/  LDL.64 R160, [R1+0xb0] ;  /* 0x0000b00001a07983 */ /* 0x000ea80000100a00 */
[----:B------:R-:W2:Y:S04]  /*37a0*/  @P3 LDG.E.U16 R249, desc[UR14][R6.64] ;  /* 0x0000000e06f93981 */ /* 0x000ea8000c1e1500 */
[----:B------:R0:W2:Y:S01]  /*37b0*/  @P2 LDG.E.U16 R15, desc[UR14][R8.64] ;  /* 0x0000000e080f2981 */ /* 0x0000a2000c1e1500 */
[----:B------:R-:W-:-:S02]  /*37c0*/  PRMT R165, RZ, 0x7610, R165 ;  /* 0x00007610ffa57816 */ /* 0x000fc400000000a5 */
[----:B0-----:R-:W-:Y:S02]  /*37d0*/  IADD3 R8, P1, R172, R186, RZ ;  /* 0x000000baac087210 */ /* 0x001fe40007f3e0ff */
[----:B------:R-:W-:-:S03]  /*37e0*/  ISETP.GT.AND P2, PT, R4, 0x12, PT ;  /* 0x000000120400780c */ /* 0x000fc60003f44270 */
[----:B------:R-:W-:Y:S01]  /*37f0*/  IMAD.X R9, R173, 0x1, R187, P1 ;  /* 0x00000001ad097824 */ /* 0x000fe200008e06bb */
[----:B-1----:R-:W-:Y:S01]  /*3800*/  PRMT R200, RZ, 0x7610, R200 ;  /* 0x00007610ffc87816 */ /* 0x002fe200000000c8 */
[----:B------:R-:W2:Y:S04]  /*3810*/  LDL.64 R172, [R1+0xb8] ;  /* 0x0000b80001ac7983 */ /* 0x000ea80000100a00 */
[----:B------:R3:W2:Y:S01]  /*3820*/  @P3 LDG.E.U16 R165, desc[UR14][R8.64] ;  /* 0x0000000e08a53981 */ /* 0x0006a2000c1e1500 */
[----:B------:R-:W-:Y:S02]  /*3830*/  PRMT R216, RZ, 0x7610, R216 ;  /* 0x00007610ffd87816 */ /* 0x000fe400000000d8 */
[-C--:B---3--:R-:W-:Y:S02]  /*3840*/  IADD3 R8, P1, R168, R186.reuse, RZ ;  /* 0x000000baa8087210 */ /* 0x088fe40007f3e0ff */
[----:B----4-:R-:W-:-:S03]  /*3850*/  IADD3 R6, P0, R12, R186, RZ ;  /* 0x000000ba0c067210 */ /* 0x010fc60007f1e0ff */
[--C-:B------:R-:W-:Y:S02]  /*3860*/  IMAD.X R9, R169, 0x1, R187.reuse, P1 ;  /* 0x00000001a9097824 */ /* 0x100fe400008e06bb */
[----:B------:R-:W-:-:S03]  /*3870*/  IMAD.X R7, R13, 0x1, R187, P0 ;  /* 0x000000010d077824 */ /* 0x000fc600000e06bb */
[----:B------:R0:W3:Y:S04]  /*3880*/  @P2 LDG.E.U16 R200, desc[UR14][R8.64] ;  /* 0x0000000e08c82981 */ /* 0x0000e8000c1e1500 */
[----:B------:R1:W4:Y:S04]  /*3890*/  @P2 LDG.E.U16 R216, desc[UR14][R6.64] ;  /* 0x0000000e06d82981 */ /* 0x000328000c1e1500 */
[----:B--2---:R-:W-:Y:S04]  /*38a0*/  STL [R1+0x23c], R249 ;  /* 0x00023cf901007387 */ /* 0x004fe80000100800 */
[----:B------:R-:W2:Y:S01]  /*38b0*/  LDL.64 R168, [R1+0xc0] ;  /* 0x0000c00001a87983 */ /* 0x000ea20000100a00 */
[----:B------:R-:W-:Y:S01]  /*38c0*/  ISETP.GT.AND P3, PT, R4, 0x13, PT ;  /* 0x000000130400780c */ /* 0x000fe20003f64270 */
[----:B------:R-:W-:Y:S01]  /*38d0*/  IMAD.MOV.U32 R217, RZ, RZ, R161 ;  /* 0x000000ffffd97224 */ /* 0x000fe200078e00a1 */
[----:B0-----:R-:W-:Y:S01]  /*38e0*/  IADD3 R8, P0, R160, R186, RZ ;  /* 0x000000baa0087210 */ /* 0x001fe20007f1e0ff */
[----:B------:R-:W2:Y:S01]  /*38f0*/  LDL.64 R12, [R1+0xc8] ;  /* 0x0000c800010c7983 */ /* 0x000ea20000100a00 */
[----:B------:R-:W-:-:S03]  /*3900*/  PRMT R212, RZ, 0x7610, R212 ;  /* 0x00007610ffd47816 */ /* 0x000fc600000000d4 */
[----:B------:R-:W-:Y:S01]  /*3910*/  IMAD.X R9, R217, 0x1, R187, P0 ;  /* 0x00000001d9097824 */ /* 0x000fe200000e06bb */
[----:B------:R-:W-:Y:S02]  /*3920*/  ISETP.GT.AND P0, PT, R4, 0x14, PT ;  /* 0x000000140400780c */ /* 0x000fe40003f04270 */
[----:B------:R-:W-:-:S03]  /*3930*/  PRMT R223, RZ, 0x7610, R223 ;  /* 0x00007610ffdf7816 */ /* 0x000fc600000000df */
[----:B------:R2:W2:Y:S01]  /*3940*/  @P3 LDG.E.U16 R212, desc[UR14][R8.64] ;  /* 0x0000000e08d43981 */ /* 0x0004a2000c1e1500 */
[----:B-1----:R-:W-:Y:S02]  /*3950*/  IADD3 R6, P1, R172, R186, RZ ;  /* 0x000000baac067210 */ /* 0x002fe40007f3e0ff */
[----:B------:R-:W-:-:S03]  /*3960*/  PRMT R220, RZ, 0x7610, R220 ;  /* 0x00007610ffdc7816 */ /* 0x000fc600000000dc */
[----:B------:R-:W-:-:S05]  /*3970*/  IMAD.X R7, R173, 0x1, R187, P1 ;  /* 0x00000001ad077824 */ /* 0x000fca00008e06bb */
[----:B------:R0:W2:Y:S04]  /*3980*/  @P3 LDG.E.U16 R223, desc[UR14][R6.64] ;  /* 0x0000000e06df3981 */ /* 0x0000a8000c1e1500 */
[----:B---3--:R-:W-:Y:S04]  /*3990*/  STL [R1+0x228], R200 ;  /* 0x000228c801007387 */ /* 0x008fe80000100800 */
[----:B----4-:R1:W-:Y:S01]  /*39a0*/  STL [R1+0x22c], R216 ;  /* 0x00022cd801007387 */ /* 0x0103e20000100800 */
[----:B--2---:R-:W-:Y:S01]  /*39b0*/  IADD3 R8, P2, R168, R186, RZ ;  /* 0x000000baa8087210 */ /* 0x004fe20007f5e0ff */
[----:B-1----:R-:W-:-:S02]  /*39c0*/  IMAD.MOV.U32 R216, RZ, RZ, R160 ;  /* 0x000000ffffd87224 */ /* 0x002fc400078e00a0 */
[----:B------:R-:W2:Y:S02]  /*39d0*/  LDL.LU.64 R160, [R1+0x258] ;  /* 0x0002580001a07983 */ /* 0x000ea40000300a00 */
[----:B------:R-:W-:Y:S02]  /*39e0*/  IMAD.X R9, R169, 0x1, R187, P2 ;  /* 0x00000001a9097824 */ /* 0x000fe400010e06bb */
[----:B------:R-:W3:Y:S04]  /*39f0*/  LDL.64 R216, [R1+0xd8] ;  /* 0x0000d80001d87983 */ /* 0x000ee80000100a00 */
[----:B------:R-:W4:Y:S04]  /*3a00*/  LDL.64 R172, [R1+0xd0] ;  /* 0x0000d00001ac7983 */ /* 0x000f280000100a00 */
[----:B------:R-:W2:Y:S01]  /*3a10*/  @P0 LDG.E.U16 R220, desc[UR14][R8.64] ;  /* 0x0000000e08dc0981 */ /* 0x000ea2000c1e1500 */
[----:B0-----:R-:W-:-:S03]  /*3a20*/  IADD3 R6, P1, R12, R186, RZ ;  /* 0x000000ba0c067210 */ /* 0x001fc60007f3e0ff */
[----:B------:R0:W-:Y:S02]  /*3a30*/  STL [R1+0x230], R212 ;  /* 0x000230d401007387 */ /* 0x0001e40000100800 */
[----:B------:R-:W-:Y:S02]  /*3a40*/  IMAD.X R7, R13, 0x1, R187, P1 ;  /* 0x000000010d077824 */ /* 0x000fe400008e06bb */
[----:B------:R-:W-:Y:S04]  /*3a50*/  STL [R1+0x84], R165 ;  /* 0x000084a501007387 */ /* 0x000fe80000100800 */
[----:B------:R-:W-:Y:S04]  /*3a60*/  STL [R1+0x234], R223 ;  /* 0x000234df01007387 */ /* 0x000fe80000100800 */
[----:B------:R-:W2:Y:S01]  /*3a70*/  LDL.LU.64 R168, [R1+0x250] ;  /* 0x0002500001a87983 */ /* 0x000ea20000300a00 */
[----:B------:R-:W-:-:S02]  /*3a80*/  ISETP.GT.AND P3, PT, R4, 0x15, PT ;  /* 0x000000150400780c */ /* 0x000fc40003f64270 */
[----:B------:R-:W-:Y:S02]  /*3a90*/  PRMT R221, RZ, 0x7610, R221 ;  /* 0x00007610ffdd7816 */ /* 0x000fe400000000dd */
[C---:B------:R-:W-:Y:S02]  /*3aa0*/  ISETP.GT.AND P4, PT, R4.reuse, 0x16, PT ;  /* 0x000000160400780c */ /* 0x040fe40003f84270 */
[----:B------:R-:W-:Y:S02]  /*3ab0*/  PRMT R205, RZ, 0x7610, R205 ;  /* 0x00007610ffcd7816 */ /* 0x000fe400000000cd */
[----:B------:R1:W2:Y:S01]  /*3ac0*/  @P0 LDG.E.U16 R221, desc[UR14][R6.64] ;  /* 0x0000000e06dd0981 */ /* 0x0002a2000c1e1500 */
[----:B------:R-:W-:Y:S02]  /*3ad0*/  ISETP.GT.AND P0, PT, R4, 0x17, PT ;  /* 0x000000170400780c */ /* 0x000fe40003f04270 */
[----:B------:R-:W-:Y:S02]  /*3ae0*/  PRMT R209, RZ, 0x7610, R209 ;  /* 0x00007610ffd17816 */ /* 0x000fe400000000d1 */
[----:B------:R-:W-:Y:S01]  /*3af0*/  PRMT R201, RZ, 0x7610, R201 ;  /* 0x00007610ffc97816 */ /* 0x000fe200000000c9 */
[----:B-1----:R-:W-:Y:S01]  /*3b00*/  IMAD.IADD R6, R224, 0x1, R186 ;  /* 0x00000001e0067824 */ /* 0x002fe200078e02ba */
[----:B------:R-:W-:-:S02]  /*3b10*/  PRMT R198, RZ, 0x7610, R198 ;  /* 0x00007610ffc67816 */ /* 0x000fc400000000c6 */
[----:B------:R-:W-:Y:S02]  /*3b20*/  PRMT R206, RZ, 0x7610, R206 ;  /* 0x00007610ffce7816 */ /* 0x000fe400000000ce */
[----:B------:R-:W-:Y:S02]  /*3b30*/  PRMT R14, RZ, 0x7610, R14 ;  /* 0x00007610ff0e7816 */ /* 0x000fe4000000000e */
[----:B------:R-:W-:Y:S02]  /*3b40*/  PRMT R222, RZ, 0x7610, R222 ;  /* 0x00007610ffde7816 */ /* 0x000fe400000000de */
[----:B------:R-:W-:Y:S02]  /*3b50*/  PRMT R208, RZ, 0x7610, R208 ;  /* 0x00007610ffd07816 */ /* 0x000fe400000000d0 */
[----:B------:R-:W-:Y:S02]  /*3b60*/  PRMT R203, RZ, 0x7610, R203 ;  /* 0x00007610ffcb7816 */ /* 0x000fe400000000cb */
[----:B------:R-:W-:-:S02]  /*3b70*/  PRMT R211, RZ, 0x7610, R211 ;  /* 0x00007610ffd37816 */ /* 0x000fc400000000d3 */
[----:B------:R-:W-:Y:S02]  /*3b80*/  PRMT R248, RZ, 0x7610, R248 ;  /* 0x00007610fff87816 */ /* 0x000fe400000000f8 */
[----:B------:R-:W-:Y:S02]  /*3b90*/  PRMT R252, RZ, 0x7610, R252 ;  /* 0x00007610fffc7816 */ /* 0x000fe400000000fc */
[----:B------:R-:W-:Y:S02]  /*3ba0*/  PRMT R218, RZ, 0x7610, R218 ;  /* 0x00007610ffda7816 */ /* 0x000fe400000000da */
[----:B------:R-:W-:Y:S01]  /*3bb0*/  PRMT R251, RZ, 0x7610, R251 ;  /* 0x00007610fffb7816 */ /* 0x000fe200000000fb */
[----:B------:R-:W1:Y:S01]  /*3bc0*/  S2R R219, SR_TID.X ;  /* 0x0000000000db7919 */ /* 0x000e620000002100 */
[----:B------:R-:W-:Y:S02]  /*3bd0*/  PRMT R215, RZ, 0x7610, R215 ;  /* 0x00007610ffd77816 */ /* 0x000fe400000000d7 */
[----:B---3--:R-:W-:-:S02]  /*3be0*/  IADD3 R12, P1, R216, R186, RZ ;  /* 0x000000bad80c7210 */ /* 0x008fc40007f3e0ff */
[----:B----4-:R-:W-:-:S03]  /*3bf0*/  IADD3 R8, P2, R172, R186, RZ ;  /* 0x000000baac087210 */ /* 0x010fc60007f5e0ff */
[--C-:B------:R-:W-:Y:S01]  /*3c00*/  IMAD.X R13, R217, 0x1, R187.reuse, P1 ;  /* 0x00000001d90d7824 */ /* 0x100fe200008e06bb */
[----:B--2---:R-:W-:Y:S04]  /*3c10*/  STL [R1+0x238], R220 ;  /* 0x000238dc01007387 */ /* 0x004fe80000100800 */
[----:B------:R-:W2:Y:S04]  /*3c20*/  LDL.LU R172, [R1+0x24c] ;  /* 0x00024c0001ac7983 */ /* 0x000ea80000300800 */
[----:B------:R-:W3:Y:S04]  /*3c30*/  LDL.LU R217, [R1+0x64] ;  /* 0x0000640001d97983 */ /* 0x000ee80000300800 */
[----:B------:R-:W4:Y:S04]  /*3c40*/  LDL.LU R216, [R1+0x68] ;  /* 0x0000680001d87983 */ /* 0x000f280000300800 */
[----:B0-----:R-:W3:Y:S04]  /*3c50*/  LDL.LU R212, [R1+0x6c] ;  /* 0x00006c0001d47983 */ /* 0x001ee80000300800 */
[----:B------:R-:W2:Y:S01]  /*3c60*/  LDL.LU R202, [R1+0x70] ;  /* 0x0000700001ca7983 */ /* 0x000ea20000300800 */
[----:B------:R-:W-:Y:S01]  /*3c70*/  IMAD.X R9, R173, 0x1, R187, P2 ;  /* 0x00000001ad097824 */ /* 0x000fe200010e06bb */
[----:B------:R-:W-:-:S02]  /*3c80*/  IADD3 RZ, P2, R224, R186, RZ ;  /* 0x000000bae0ff7210 */ /* 0x000fc40007f5e0ff */
[----:B------:R-:W-:Y:S01]  /*3c90*/  IADD3 RZ, P1, R226, R186, RZ ;  /* 0x000000bae2ff7210 */ /* 0x000fe20007f3e0ff */
[----:B------:R-:W4:Y:S02]  /*3ca0*/  LDL.LU R210, [R1+0x74] ;  /* 0x0000740001d27983 */ /* 0x000f240000300800 */
[----:B------:R-:W-:Y:S02]  /*3cb0*/  IMAD.X R7, R225, 0x1, R187, P2 ;  /* 0x00000001e1077824 */ /* 0x000fe400010e06bb */
[----:B------:R0:W3:Y:S04]  /*3cc0*/  @P3 LDG.E.U16 R205, desc[UR14][R8.64] ;  /* 0x0000000e08cd3981 */ /* 0x0000e8000c1e1500 */
[----:B------:R1:W3:Y:S01]  /*3cd0*/  @P4 LDG.E.U16 R209, desc[UR14][R6.64] ;  /* 0x0000000e06d14981 */ /* 0x0002e2000c1e1500 */
[----:B------:R-:W-:-:S02]  /*3ce0*/  PRMT R213, RZ, 0x7610, R213 ;  /* 0x00007610ffd57816 */ /* 0x000fc400000000d5 */
[----:B------:R-:W-:Y:S01]  /*3cf0*/  PRMT R207, RZ, 0x7610, R207 ;  /* 0x00007610ffcf7816 */ /* 0x000fe200000000cf */
[----:B------:R-:W3:Y:S01]  /*3d00*/  LDL.LU R200, [R1+0x78] ;  /* 0x0000780001c87983 */ /* 0x000ee20000300800 */
[----:B0-----:R-:W-:Y:S01]  /*3d10*/  IMAD.X R9, R227, 0x1, R187, P1 ;  /* 0x00000001e3097824 */ /* 0x001fe200008e06bb */
[C---:B------:R-:W-:Y:S01]  /*3d20*/  IADD3 RZ, P1, R228.reuse, R186, RZ ;  /* 0x000000bae4ff7210 */ /* 0x040fe20007f3e0ff */
[----:B-1----:R-:W-:-:S04]  /*3d30*/  IMAD.IADD R6, R228, 0x1, R186 ;  /* 0x00000001e4067824 */ /* 0x002fc800078e02ba */
[----:B------:R-:W-:Y:S01]  /*3d40*/  IMAD.X R7, R229, 0x1, R187, P1 ;  /* 0x00000001e5077824 */ /* 0x000fe200008e06bb */
[----:B------:R-:W-:Y:S02]  /*3d50*/  IADD3 RZ, P1, R230, R186, RZ ;  /* 0x000000bae6ff7210 */ /* 0x000fe40007f3e0ff */
[----:B------:R-:W-:Y:S02]  /*3d60*/  ISETP.GT.AND P2, PT, R4, 0x18, PT ;  /* 0x000000180400780c */ /* 0x000fe40003f44270 */
[----:B------:R0:W3:Y:S01]  /*3d70*/  @P0 LDG.E.U16 R201, desc[UR14][R6.64] ;  /* 0x0000000e06c90981 */ /* 0x0000e2000c1e1500 */
[----:B------:R-:W-:-:S05]  /*3d80*/  IMAD.IADD R8, R226, 0x1, R186 ;  /* 0x00000001e2087824 */ /* 0x000fca00078e02ba */
[----:B------:R1:W3:Y:S01]  /*3d90*/  @P4 LDG.E.U16 R206, desc[UR14][R8.64] ;  /* 0x0000000e08ce4981 */ /* 0x0002e2000c1e1500 */
[----:B0-----:R-:W-:Y:S02]  /*3da0*/  IMAD.IADD R6, R230, 0x1, R186 ;  /* 0x00000001e6067824 */ /* 0x001fe400078e02ba */
[----:B------:R-:W-:Y:S01]  /*3db0*/  IMAD.X R7, R231, 0x1, R187, P1 ;  /* 0x00000001e7077824 */ /* 0x000fe200008e06bb */
[----:B------:R-:W-:-:S04]  /*3dc0*/  IADD3 RZ, P1, R232, R186, RZ ;  /* 0x000000bae8ff7210 */ /* 0x000fc80007f3e0ff */
[----:B------:R0:W3:Y:S01]  /*3dd0*/  @P0 LDG.E.U16 R198, desc[UR14][R6.64] ;  /* 0x0000000e06c60981 */ /* 0x0000e2000c1e1500 */
[----:B-1----:R-:W-:Y:S01]  /*3de0*/  IMAD.IADD R8, R232, 0x1, R186 ;  /* 0x00000001e8087824 */ /* 0x002fe200078e02ba */
[----:B------:R-:W-:Y:S01]  /*3df0*/  IADD3 RZ, P0, R234, R186, RZ ;  /* 0x000000baeaff7210 */ /* 0x000fe20007f1e0ff */
[----:B------:R-:W-:Y:S01]  /*3e00*/  IMAD.X R9, R233, 0x1, R187, P1 ;  /* 0x00000001e9097824 */ /* 0x000fe200008e06bb */
[----:B------:R-:W-:Y:S02]  /*3e10*/  ISETP.GT.AND P1, PT, R4, 0x19, PT ;  /* 0x000000190400780c */ /* 0x000fe40003f24270 */
[----:B0-----:R-:W-:-:S06]  /*3e20*/  PRMT R6, RZ, 0x7610, R6 ;  /* 0x00007610ff067816 */ /* 0x001fcc0000000006 */
[----:B------:R0:W3:Y:S02]  /*3e30*/  @P2 LDG.E.U16 R6, desc[UR14][R8.64] ;  /* 0x0000000e08062981 */ /* 0x0000e4000c1e1500 */
[----:B0-----:R-:W-:Y:S02]  /*3e40*/  IMAD.IADD R8, R234, 0x1, R186 ;  /* 0x00000001ea087824 */ /* 0x001fe400078e02ba */
[----:B------:R-:W-:Y:S01]  /*3e50*/  IMAD.X R9, R235, 0x1, R187, P0 ;  /* 0x00000001eb097824 */ /* 0x000fe200000e06bb */
[----:B------:R-:W-:-:S04]  /*3e60*/  IADD3 RZ, P0, R236, R186, RZ ;  /* 0x000000baecff7210 */ /* 0x000fc80007f1e0ff */
        /* <DEDUP_REMOVED lines=8> */
[----:B------:R0:W3:Y:S01]  /*3ef0*/  @P1 LDG.E.U16 R208, desc[UR14][R8.64] ;  /* 0x0000000e08d01981 */ /* 0x0000e2000c1e1500 */
[----:B------:R-:W-:Y:S01]  /*3f00*/  ISETP.GT.AND P1, PT, R4, 0x1a, PT ;  /* 0x0000001a0400780c */ /* 0x000fe20003f24270 */
[----:B0-----:R-:W-:Y:S02]  /*3f10*/  IMAD.IADD R8, R240, 0x1, R186 ;  /* 0x00000001f0087824 */ /* 0x001fe400078e02ba */
[----:B------:R-:W-:Y:S01]  /*3f20*/  IMAD.X R9, R241, 0x1, R187, P0 ;  /* 0x00000001f1097824 */ /* 0x000fe200000e06bb */
[----:B------:R-:W-:-:S09]  /*3f30*/  IADD3 RZ, P0, R242, R186, RZ ;  /* 0x000000baf2ff7210 */ /* 0x000fd20007f1e0ff */
        /* <DEDUP_REMOVED lines=32> */
[----:B------:R-:W-:Y:S02]  /*4140*/  ISETP.GT.AND P1, PT, R4, 0x1e, PT ;  /* 0x0000001e0400780c */ /* 0x000fe40003f24270 */
[----:B------:R-:W-:Y:S02]  /*4150*/  LOP3.LUT R7, R219, 0x1f, RZ, 0xc0, !PT ;  /* 0x0000001fdb077812 */ /* 0x000fe400078ec0ff */
[----:B------:R-:W-:Y:S01]  /*4160*/  PRMT R204, RZ, 0x7610, R204 ;  /* 0x00007610ffcc7816 */ /* 0x000fe200000000cc */
[----:B0-----:R-:W-:Y:S02]  /*4170*/  IMAD.IADD R8, R178, 0x1, R186 ;  /* 0x00000001b2087824 */ /* 0x001fe400078e02ba */
[----:B------:R-:W-:Y:S01]  /*4180*/  IMAD.X R9, R179, 0x1, R187, P0 ;  /* 0x00000001b3097824 */ /* 0x000fe200000e06bb */
[----:B------:R-:W-:-:S05]  /*4190*/  IADD3 RZ, P0, R162, R186, RZ ;  /* 0x000000baa2ff7210 */ /* 0x000fca0007f1e0ff */
[----:B------:R0:W3:Y:S01]  /*41a0*/  @P1 LDG.E.U16 R207, desc[UR14][R8.64] ;  /* 0x0000000e08cf1981 */ /* 0x0000e2000c1e1500 */
[----:B------:R-:W-:Y:S02]  /*41b0*/  ISETP.GE.AND P2, PT, R7, R4, PT ;  /* 0x000000040700720c */ /* 0x000fe40003f46270 */
[----:B------:R-:W1:Y:S01]  /*41c0*/  S2R R7, SR_TID.X ;  /* 0x0000000000077919 */ /* 0x000e620000002100 */
[----:B0-----:R-:W-:Y:S02]  /*41d0*/  IMAD.IADD R8, R162, 0x1, R186 ;  /* 0x00000001a2087824 */ /* 0x001fe400078e02ba */
[----:B------:R-:W-:Y:S01]  /*41e0*/  IMAD.X R9, R163, 0x1, R187, P0 ;  /* 0x00000001a3097824 */ /* 0x000fe200000e06bb */
[----:B------:R-:W-:-:S04]  /*41f0*/  IADD3 RZ, P0, R158, R186, RZ ;  /* 0x000000ba9eff7210 */ /* 0x000fc80007f1e0ff */
[----:B------:R0:W3:Y:S01]  /*4200*/  @P1 LDG.E.U16 R204, desc[UR14][R8.64] ;  /* 0x0000000e08cc1981 */ /* 0x0000e2000c1e1500 */
[----:B------:R-:W-:Y:S02]  /*4210*/  ISETP.GT.AND P1, PT, R4, 0x1f, PT ;  /* 0x0000001f0400780c */ /* 0x000fe40003f24270 */
[----:B------:R-:W-:Y:S02]  /*4220*/  PRMT R199, RZ, 0x7610, R199 ;  /* 0x00007610ffc77816 */ /* 0x000fe400000000c7 */
[----:B------:R-:W-:Y:S01]  /*4230*/  PRMT R214, RZ, 0x7610, R214 ;  /* 0x00007610ffd67816 */ /* 0x000fe200000000d6 */
[----:B0-----:R-:W-:Y:S01]  /*4240*/  IMAD.IADD R8, R158, 0x1, R186 ;  /* 0x000000019e087824 */ /* 0x001fe200078e02ba */
[----:B------:R-:W-:Y:S01]  /*4250*/  PRMT R196, RZ, 0x7610, R196 ;  /* 0x00007610ffc47816 */ /* 0x000fe200000000c4 */
[----:B------:R-:W-:Y:S01]  /*4260*/  IMAD.X R9, R159, 0x1, R187, P0 ;  /* 0x000000019f097824 */ /* 0x000fe200000e06bb */
[C---:B------:R-:W-:Y:S02]  /*4270*/  IADD3 RZ, P0, R22.reuse, R186, RZ ;  /* 0x000000ba16ff7210 */ /* 0x040fe40007f1e0ff */
[----:B------:R-:W3:Y:S04]  /*4280*/  @P3 LDG.E.U16 R214, desc[UR14][R12.64] ;  /* 0x0000000e0cd63981 */ /* 0x000ee8000c1e1500 */
[----:B------:R0:W3:Y:S02]  /*4290*/  @P1 LDG.E.U16 R199, desc[UR14][R8.64] ;  /* 0x0000000e08c71981 */ /* 0x0000e4000c1e1500 */
[----:B0-----:R-:W-:-:S02]  /*42a0*/  IMAD.IADD R8, R22, 0x1, R186 ;  /* 0x0000000116087824 */ /* 0x001fc400078e02ba */
[----:B------:R-:W-:-:S05]  /*42b0*/  IMAD.X R9, R23, 0x1, R187, P0 ;  /* 0x0000000117097824 */ /* 0x000fca00000e06bb */
[----:B------:R0:W3:Y:S01]  /*42c0*/  @P1 LDG.E.U16 R196, desc[UR14][R8.64] ;  /* 0x0000000e08c41981 */ /* 0x0000e2000c1e1500 */
[C---:B-1----:R-:W-:Y:S01]  /*42d0*/  IMAD.SHL.U32 R250, R7.reuse, 0x2, RZ ;  /* 0x0000000207fa7824 */ /* 0x042fe200078e00ff */
[----:B------:R-:W-:-:S04]  /*42e0*/  LOP3.LUT R7, R7, 0x40, RZ, 0xc0, !PT ;  /* 0x0000004007077812 */ /* 0x000fc800078ec0ff */
[----:B------:R-:W-:Y:S01]  /*42f0*/  LOP3.LUT R250, R250, 0x7e, RZ, 0xc0, !PT ;  /* 0x0000007efafa7812 */ /* 0x000fe200078ec0ff */
[----:B------:R-:W-:-:S04]  /*4300*/  IMAD.MOV.U32 R181, RZ, RZ, R180 ;  /* 0x000000ffffb57224 */ /* 0x000fc800078e00b4 */
[----:B------:R-:W-:Y:S01]  /*4310*/  IMAD R250, R7, 0x40, R250 ;  /* 0x0000004007fa7824 */ /* 0x000fe200078e02fa */
[----:B------:R-:W-:Y:S01]  /*4320*/  BAR.SYNC.DEFER_BLOCKING 0x0 ;  /* 0x0000000000007b1d */ /* 0x000fe20000010000 */
[----:B------:R-:W-:Y:S02]  /*4330*/  IMAD.MOV.U32 R180, RZ, RZ, R157 ;  /* 0x000000ffffb47224 */ /* 0x000fe400078e009d */
[----:B------:R-:W-:Y:S02]  /*4340*/  IMAD.MOV.U32 R177, RZ, RZ, R176 ;  /* 0x000000ffffb17224 */ /* 0x000fe400078e00b0 */
[----:B------:R-:W-:Y:S01]  /*4350*/  IMAD.MOV.U32 R176, RZ, RZ, R160 ;  /* 0x000000ffffb07224 */ /* 0x000fe200078e00a0 */
[----:B------:R-:W-:Y:S01]  /*4360*/  STL.64 [R1+0x240], R224 ;  /* 0x000240e001007387 */ /* 0x000fe20000100a00 */
[----:B--2---:R-:W-:-:S03]  /*4370*/  IMAD.MOV.U32 R160, RZ, RZ, R202 ;  /* 0x000000ffffa07224 */ /* 0x004fc600078e00ca */
[----:B------:R-:W2:Y:S04]  /*4380*/  LDL.LU R157, [R1+0x7c] ;  /* 0x00007c00019d7983 */ /* 0x000ea80000300800 */
[----:B------:R1:W-:Y:S04]  /*4390*/  STS.U16 [R250+UR12+0x2000], R156 ;  /* 0x0020009cfa007988 */ /* 0x0003e8000800040c */
[----:B------:R4:W-:Y:S04]  /*43a0*/  STS.U16 [R250+UR12], R153 ;  /* 0x00000099fa007988 */ /* 0x0009e8000800040c */
[----:B-1----:R-:W2:Y:S04]  /*43b0*/  LDL.LU R156, [R1+0x80] ;  /* 0x00008000019c7983 */ /* 0x002ea80000300800 */
[----:B------:R-:W2:Y:S04]  /*43c0*/  LDL.LU R202, [R1+0x114] ;  /* 0x0001140001ca7983 */ /* 0x000ea80000300800 */
[----:B----4-:R-:W4:Y:S04]  /*43d0*/  LDL.LU R153, [R1+0x118] ;  /* 0x0001180001997983 */ /* 0x010f280000300800 */
[----:B------:R1:W-:Y:S01]  /*43e0*/  STS.U16 [R250+UR12+0x400], R19 ;  /* 0x00040013fa007988 */ /* 0x0003e2000800040c */
[----:B------:R-:W-:-:S02]  /*43f0*/  IMAD.MOV.U32 R13, RZ, RZ, R210 ;  /* 0x000000ffff0d7224 */ /* 0x000fc400078e00d2 */
[----:B---3--:R-:W-:Y:S01]  /*4400*/  IMAD.MOV.U32 R12, RZ, RZ, R200 ;  /* 0x000000ffff0c7224 */ /* 0x008fe200078e00c8 */
[----:B-1----:R-:W3:Y:S04]  /*4410*/  LDL.LU R19, [R1+0x11c] ;  /* 0x00011c0001137983 */ /* 0x002ee80000300800 */
[----:B------:R-:W3:Y:S04]  /*4420*/  LDL.LU R7, [R1+0x120] ;  /* 0x0001200001077983 */ /* 0x000ee80000300800 */
[----:B------:R-:W3:Y:S04]  /*4430*/  LDL.LU R210, [R1+0x124] ;  /* 0x0001240001d27983 */ /* 0x000ee80000300800 */
[----:B------:R-:W3:Y:S04]  /*4440*/  LDL.LU R200, [R1+0x128] ;  /* 0x0001280001c87983 */ /* 0x000ee80000300800 */
[----:B------:R4:W-:Y:S04]  /*4450*/  STS.U16 [R250+UR12+0x2400], R152 ;  /* 0x00240098fa007988 */ /* 0x0009e8000800040c */
[----:B------:R1:W-:Y:S01]  /*4460*/  STS.U16 [R250+UR12+0x800], R15 ;  /* 0x0008000ffa007988 */ /* 0x0003e2000800040c */
[----:B------:R-:W-:-:S02]  /*4470*/  IMAD.MOV.U32 R171, RZ, RZ, R170 ;  /* 0x000000ffffab7224 */ /* 0x000fc400078e00aa */
[----:B------:R-:W-:Y:S01]  /*4480*/  IMAD.MOV.U32 R170, RZ, RZ, R154 ;  /* 0x000000ffffaa7224 */ /* 0x000fe200078e009a */
[----:B------:R-:W-:Y:S01]  /*4490*/  PRMT R197, RZ, 0x7610, R197 ;  /* 0x00007610ffc57816 */ /* 0x000fe200000000c5 */
[----:B------:R-:W-:Y:S02]  /*44a0*/  IMAD.MOV.U32 R165, RZ, RZ, R164 ;  /* 0x000000ffffa57224 */ /* 0x000fe400078e00a4 */
[----:B0-----:R-:W-:Y:S01]  /*44b0*/  IMAD.WIDE R8, R5, 0x2, R170 ;  /* 0x0000000205087825 */ /* 0x001fe200078e02aa */
[----:B------:R-:W-:-:S03]  /*44c0*/  PRMT R189, RZ, 0x7610, R189 ;  /* 0x00007610ffbd7816 */ /* 0x000fc600000000bd */
[----:B------:R-:W-:Y:S01]  /*44d0*/  IMAD.MOV.U32 R164, RZ, RZ, R155 ;  /* 0x000000ffffa47224 */ /* 0x000fe200078e009b */
[----:B------:R0:W3:Y:S01]  /*44e0*/  @!P2 LDG.E.U16 R197, desc[UR14][R8.64] ;  /* 0x0000000e08c5a981 */ /* 0x0000e2000c1e1500 */
[----:B------:R-:W-:Y:S02]  /*44f0*/  PRMT R194, RZ, 0x7610, R194 ;  /* 0x00007610ffc27816 */ /* 0x000fe400000000c2 */
[----:B0-----:R-:W-:-:S05]  /*4500*/  IMAD.WIDE R8, R5, 0x2, R164 ;  /* 0x0000000205087825 */ /* 0x001fca00078e02a4 */
[----:B------:R0:W3:Y:S01]  /*4510*/  @!P2 LDG.E.U16 R189, desc[UR14][R8.64] ;  /* 0x0000000e08bda981 */ /* 0x0000e2000c1e1500 */
[----:B----4-:R-:W-:Y:S02]  /*4520*/  IMAD.MOV.U32 R152, RZ, RZ, R153 ;  /* 0x000000ffff987224 */ /* 0x010fe400078e0099 */
[----:B--2---:R-:W-:Y:S02]  /*4530*/  IMAD.MOV.U32 R153, RZ, RZ, R202 ;  /* 0x000000ffff997224 */ /* 0x004fe400078e00ca */
[----:B------:R-:W2:Y:S04]  /*4540*/  LDL.LU R202, [R1+0x12c] ;  /* 0x00012c0001ca7983 */ /* 0x000ea80000300800 */
[----:B-1----:R-:W4:Y:S01]  /*4550*/  LDL.LU R15, [R1+0x130] ;  /* 0x00013000010f7983 */ /* 0x002f220000300800 */
[----:B0-----:R-:W-:Y:S01]  /*4560*/  IMAD.WIDE R8, R5, 0x2, R180 ;  /* 0x0000000205087825 */ /* 0x001fe200078e02b4 */
[----:B------:R-:W-:-:S02]  /*4570*/  PRMT R16, RZ, 0x7610, R16 ;  /* 0x00007610ff107816 */ /* 0x000fc40000000010 */
[----:B------:R-:W-:Y:S01]  /*4580*/  PRMT R195, RZ, 0x7610, R195 ;  /* 0x00007610ffc37816 */ /* 0x000fe200000000c3 */
[----:B------:R-:W-:Y:S01]  /*4590*/  IMAD.MOV.U32 R154, RZ, RZ, R168 ;  /* 0x000000ffff9a7224 */ /* 0x000fe200078e00a8 */
[----:B------:R0:W2:Y:S01]  /*45a0*/  @!P2 LDG.E.U16 R194, desc[UR14][R8.64] ;  /* 0x0000000e08c2a981 */ /* 0x0000a2000c1e1500 */
[----:B------:R-:W-:Y:S02]  /*45b0*/  IMAD.MOV.U32 R155, RZ, RZ, R161 ;  /* 0x000000ffff9b7224 */ /* 0x000fe400078e00a1 */
[----:B------:R-:W-:Y:S01]  /*45c0*/  IMAD.MOV.U32 R173, RZ, RZ, R172 ;  /* 0x000000ffffad7224 */ /* 0x000fe200078e00ac */
[----:B------:R-:W-:Y:S02]  /*45d0*/  PRMT R17, RZ, 0x7610, R17 ;  /* 0x00007610ff117816 */ /* 0x000fe40000000011 */
[----:B------:R-:W-:Y:S02]  /*45e0*/  PRMT R192, RZ, 0x7610, R192 ;  /* 0x00007610ffc07816 */ /* 0x000fe400000000c0 */
[----:B------:R-:W-:-:S02]  /*45f0*/  PRMT R20, RZ, 0x7610, R20 ;  /* 0x00007610ff147816 */ /* 0x000fc40000000014 */
[----:B------:R-:W-:Y:S01]  /*4600*/  PRMT R193, RZ, 0x7610, R193 ;  /* 0x00007610ffc17816 */ /* 0x000fe200000000c1 */
[----:B0-----:R-:W-:Y:S01]  /*4610*/  IMAD.WIDE R8, R5, 0x2, R176 ;  /* 0x0000000205087825 */ /* 0x001fe200078e02b0 */
[----:B------:R-:W-:Y:S01]  /*4620*/  PRMT R21, RZ, 0x7610, R21 ;  /* 0x00007610ff157816 */ /* 0x000fe20000000015 */
[----:B------:R3:W-:Y:S04]  /*4630*/  STS.U16 [R250+UR12+0x2800], R18 ;  /* 0x00280012fa007988 */ /* 0x0007e8000800040c */
[----:B------:R0:W2:Y:S01]  /*4640*/  @!P2 LDG.E.U16 R16, desc[UR14][R8.64] ;  /* 0x0000000e0810a981 */ /* 0x0000a2000c1e1500 */
[----:B------:R-:W-:Y:S01]  /*4650*/  IMAD.MOV.U32 R172, RZ, RZ, R169 ;  /* 0x000000ffffac7224 */ /* 0x000fe200078e00a9 */
[----:B------:R-:W-:Y:S02]  /*4660*/  PRMT R190, RZ, 0x7610, R190 ;  /* 0x00007610ffbe7816 */ /* 0x000fe400000000be */
[----:B------:R1:W-:Y:S01]  /*4670*/  STS.U16 [R250+UR12+0xc00], R6 ;  /* 0x000c0006fa007988 */ /* 0x0003e2000800040c */
[----:B------:R-:W-:-:S02]  /*4680*/  PRMT R3, RZ, 0x7610, R3 ;  /* 0x00007610ff037816 */ /* 0x000fc40000000003 */
[----:B------:R-:W-:Y:S01]  /*4690*/  LOP3.LUT R220, R250, 0x10, RZ, 0x3c, !PT ;  /* 0x00000010fadc7812 */ /* 0x000fe200078e3cff */
[----:B------:R-:W-:Y:S01]  /*46a0*/  STS.U16 [R250+UR12+0x2c00], R14 ;  /* 0x002c000efa007988 */ /* 0x000fe2000800040c */
[----:B0-----:R-:W-:Y:S01]  /*46b0*/  IMAD.WIDE R8, R5, 0x2, R154 ;  /* 0x0000000205087825 */ /* 0x001fe200078e029a */
[----:B------:R-:W-:Y:S02]  /*46c0*/  PRMT R191, RZ, 0x7610, R191 ;  /* 0x00007610ffbf7816 */ /* 0x000fe400000000bf */
[----:B------:R-:W2:Y:S04]  /*46d0*/  LDL.LU R249, [R1+0x84] ;  /* 0x0000840001f97983 */ /* 0x000ea80000300800 */
[----:B------:R0:W2:Y:S01]  /*46e0*/  @!P2 LDG.E.U16 R195, desc[UR14][R8.64] ;  /* 0x0000000e08c3a981 */ /* 0x0000a2000c1e1500 */
[----:B------:R-:W-:-:S02]  /*46f0*/  IMAD.MOV.U32 R168, RZ, RZ, R216 ;  /* 0x000000ffffa87224 */ /* 0x000fc400078e00d8 */
[----:B------:R-:W-:Y:S02]  /*4700*/  IMAD.MOV.U32 R169, RZ, RZ, R217 ;  /* 0x000000ffffa97224 */ /* 0x000fe400078e00d9 */
[----:B0-----:R-:W-:-:S05]  /*4710*/  IMAD.WIDE R8, R5, 0x2, R172 ;  /* 0x0000000205087825 */ /* 0x001fca00078e02ac */
[----:B------:R0:W2:Y:S01]  /*4720*/  @!P2 LDG.E.U16 R17, desc[UR14][R8.64] ;  /* 0x0000000e0811a981 */ /* 0x0000a2000c1e1500 */
[----:B------:R-:W-:Y:S02]  /*4730*/  IMAD.MOV.U32 R161, RZ, RZ, R212 ;  /* 0x000000ffffa17224 */ /* 0x000fe400078e00d4 */
[----:B0-----:R-:W-:-:S05]  /*4740*/  IMAD.WIDE R8, R5, 0x2, R168 ;  /* 0x0000000205087825 */ /* 0x001fca00078e02a8 */
[----:B------:R0:W2:Y:S02]  /*4750*/  @!P2 LDG.E.U16 R192, desc[UR14][R8.64] ;  /* 0x0000000e08c0a981 */ /* 0x0000a4000c1e1500 */
[----:B0-----:R-:W-:-:S05]  /*4760*/  IMAD.WIDE R8, R5, 0x2, R160 ;  /* 0x0000000205087825 */ /* 0x001fca00078e02a0 */
[----:B------:R0:W2:Y:S02]  /*4770*/  @!P2 LDG.E.U16 R20, desc[UR14][R8.64] ;  /* 0x0000000e0814a981 */ /* 0x0000a4000c1e1500 */
[----:B0-----:R-:W-:-:S05]  /*4780*/  IMAD.WIDE R8, R5, 0x2, R12 ;  /* 0x0000000205087825 */ /* 0x001fca00078e020c */
[----:B------:R0:W2:Y:S01]  /*4790*/  @!P2 LDG.E.U16 R193, desc[UR14][R8.64] ;  /* 0x0000000e08c1a981 */ /* 0x0000a2000c1e1500 */
[----:B---3--:R-:W-:Y:S02]  /*47a0*/  IMAD.MOV.U32 R18, RZ, RZ, R7 ;  /* 0x000000ffff127224 */ /* 0x008fe400078e0007 */
[----:B0-----:R-:W-:-:S05]  /*47b0*/  IMAD.WIDE R8, R5, 0x2, R156 ;  /* 0x0000000205087825 */ /* 0x001fca00078e029c */
[----:B------:R0:W3:Y:S01]  /*47c0*/  @!P2 LDG.E.U16 R21, desc[UR14][R8.64] ;  /* 0x0000000e0815a981 */ /* 0x0000e2000c1e1500 */
[----:B-1----:R-:W-:-:S03]  /*47d0*/  IMAD.WIDE R6, R5, 0x2, R18 ;  /* 0x0000000205067825 */ /* 0x002fc600078e0212 */
[----:B------:R1:W-:Y:S04]  /*47e0*/  STS.U16 [R220+UR12+0x80], R247 ;  /* 0x000080f7dc007988 */ /* 0x0003e8000800040c */
[----:B------:R-:W3:Y:S01]  /*47f0*/  @!P2 LDG.E.U16 R3, desc[UR14][R6.64] ;  /* 0x0000000e0603a981 */ /* 0x000ee2000c1e1500 */
[----:B0-----:R-:W-:-:S03]  /*4800*/  IMAD.WIDE R8, R5, 0x2, R152 ;  /* 0x0000000205087825 */ /* 0x001fc600078e0298 */
[----:B-1----:R-:W3:Y:S04]  /*4810*/  LDL.LU R247, [R1+0x138] ;  /* 0x0001380001f77983 */ /* 0x002ee80000300800 */
[----:B------:R0:W3:Y:S01]  /*4820*/  @!P2 LDG.E.U16 R190, desc[UR14][R8.64] ;  /* 0x0000000e08bea981 */ /* 0x0000e2000c1e1500 */
[----:B------:R-:W-:-:S03]  /*4830*/  PRMT R2, RZ, 0x7610, R2 ;  /* 0x00007610ff027816 */ /* 0x000fc60000000002 */
[----:B------:R-:W3:Y:S04]  /*4840*/  LDL.LU R225, [R1+0x13c] ;  /* 0x00013c0001e17983 */ /* 0x000ee80000300800 */
[----:B------:R-:W3:Y:S01]  /*4850*/  LDL.LU R224, [R1+0x140] ;  /* 0x0001400001e07983 */ /* 0x000ee20000300800 */
[----:B0-----:R-:W-:Y:S02]  /*4860*/  IMAD.MOV.U32 R8, RZ, RZ, R200 ;  /* 0x000000ffff087224 */ /* 0x001fe400078e00c8 */
[----:B------:R-:W-:Y:S01]  /*4870*/  IMAD.MOV.U32 R9, RZ, RZ, R210 ;  /* 0x000000ffff097224 */ /* 0x000fe200078e00d2 */
[----:B------:R-:W3:Y:S01]  /*4880*/  LDL.LU R223, [R1+0x10c] ;  /* 0x00010c0001df7983 */ /* 0x000ee20000300800 */
[----:B------:R-:W-:-:S03]  /*4890*/  IMAD.WIDE R6, R5, 0x2, R8 ;  /* 0x0000000205067825 */ /* 0x000fc600078e0208 */
[----:B------:R-:W3:Y:S04]  /*48a0*/  LDL.LU R212, [R1+0x108] ;  /* 0x0001080001d47983 */ /* 0x000ee80000300800 */
[----:B------:R0:W3:Y:S04]  /*48b0*/  @!P2 LDG.E.U16 R191, desc[UR14][R6.64] ;  /* 0x0000000e06bfa981 */ /* 0x0000e8000c1e1500 */
[----:B------:R-:W3:Y:S04]  /*48c0*/  LDL.LU R216, [R1+0xe8] ;  /* 0x0000e80001d87983 */ /* 0x000ee80000300800 */
[----:B------:R-:W3:Y:S04]  /*48d0*/  LDL.LU R200, [R1+0xe4] ;  /* 0x0000e40001c87983 */ /* 0x000ee80000300800 */
[----:B------:R1:W-:Y:S04]  /*48e0*/  STS.U16 [R220+UR12+0x2080], R0 ;  /* 0x00208000dc007988 */ /* 0x0003e8000800040c */
[----:B-1----:R-:W3:Y:S01]  /*48f0*/  LDL.LU R0, [R1+0x248] ;  /* 0x0002480001007983 */ /* 0x002ee20000300800 */
[----:B----4-:R-:W-:-:S02]  /*4900*/  IMAD.MOV.U32 R14, RZ, RZ, R15 ;  /* 0x000000ffff0e7224 */ /* 0x010fc400078e000f */
[----:B--2---:R-:W-:Y:S02]  /*4910*/  IMAD.MOV.U32 R15, RZ, RZ, R202 ;  /* 0x000000ffff0f7224 */ /* 0x004fe400078e00ca */
[----:B------:R-:W2:Y:S01]  /*4920*/  LDL.LU R202, [R1+0x104] ;  /* 0x0001040001ca7983 */ /* 0x000ea20000300800 */
[----:B0-----:R-:W-:-:S03]  /*4930*/  IMAD.WIDE R6, R5, 0x2, R14 ;  /* 0x0000000205067825 */ /* 0x001fc600078e020e */
[----:B------:R-:W4:Y:S04]  /*4940*/  LDL.LU R217, [R1+0x100] ;  /* 0x0001000001d97983 */ /* 0x000f280000300800 */
[----:B------:R-:W4:Y:S04]  /*4950*/  LDL.LU R210, [R1+0xe0] ;  /* 0x0000e00001d27983 */ /* 0x000f280000300800 */
[----:B------:R3:W4:Y:S04]  /*4960*/  @!P2 LDG.E.U16 R2, desc[UR14][R6.64] ;  /* 0x0000000e0602a981 */ /* 0x000728000c1e1500 */
[----:B------:R-:W2:Y:S01]  /*4970*/  LDL.LU R7, [R1+0x134] ;  /* 0x0001340001077983 */ /* 0x000ea20000300800 */
[----:B------:R-:W-:-:S03]  /*4980*/  PRMT R188, RZ, 0x7610, R188 ;  /* 0x00007610ffbc7816 */ /* 0x000fc600000000bc */
[----:B------:R2:W-:Y:S01]  /*4990*/  STS.U16 [R220+UR12+0x480], R246 ;  /* 0x000480f6dc007988 */ /* 0x0005e2000800040c */
[----:B---3--:R-:W-:-:S04]  /*49a0*/  IMAD.MOV.U32 R6, RZ, RZ, R247 ;  /* 0x000000ffff067224 */ /* 0x008fc800078e00f7 */
[----:B--2---:R-:W-:-:S05]  /*49b0*/  IMAD.WIDE R246, R5, 0x2, R6 ;  /* 0x0000000205f67825 */ /* 0x004fca00078e0206 */
[----:B------:R0:W2:Y:S04]  /*49c0*/  @!P2 LDG.E.U16 R188, desc[UR14][R246.64] ;  /* 0x0000000ef6bca981 */ /* 0x0000a8000c1e1500 */
[----:B------:R-:W3:Y:S01]  /*49d0*/  LDL.LU R247, [R1+0x60] ;  /* 0x0000600001f77983 */ /* 0x000ee20000300800 */
[----:B0-----:R-:W-:Y:S01]  /*49e0*/  IMAD.MOV.U32 R246, RZ, RZ, R224 ;  /* 0x000000fffff67224 */ /* 0x001fe200078e00e0 */
[----:B------:R-:W-:Y:S02]  /*49f0*/  PRMT R0, RZ, 0x7610, R0 ;  /* 0x00007610ff007816 */ /* 0x000fe40000000000 */
[----:B---3--:R0:W-:Y:S02]  /*4a00*/  STS.U16 [R220+UR12+0x2480], R247 ;  /* 0x002480f7dc007988 */ /* 0x0081e4000800040c */
[----:B0-----:R-:W-:-:S02]  /*4a10*/  IMAD.MOV.U32 R247, RZ, RZ, R225 ;  /* 0x000000fffff77224 */ /* 0x001fc400078e00e1 */
[----:B------:R-:W-:Y:S01]  /*4a20*/  IMAD.WIDE R224, R5, 0x2, R246 ;  /* 0x0000000205e07825 */ /* 0x000fe200078e02f6 */
[----:B------:R0:W-:Y:S04]  /*4a30*/  STS.U16 [R220+UR12+0x880], R249 ;  /* 0x000880f9dc007988 */ /* 0x0001e8000800040c */
[----:B------:R-:W3:Y:S04]  /*4a40*/  @!P2 LDG.E.U16 R0, desc[UR14][R224.64] ;  /* 0x0000000ee000a981 */ /* 0x000ee8000c1e1500 */
[----:B------:R1:W5:Y:S04]  /*4a50*/  LDL.LU.64 R224, [R1+0x240] ;  /* 0x0002400001e07983 */ /* 0x0003680000300a00 */
[----:B0-----:R-:W4:Y:S04]  /*4a60*/  LDL.LU R249, [R1+0x23c] ;  /* 0x00023c0001f97983 */ /* 0x001f280000300800 */
[----:B----4-:R0:W-:Y:S04]  /*4a70*/  STS.U16 [R220+UR12+0x2880], R249 ;  /* 0x002880f9dc007988 */ /* 0x0101e8000800040c */
[----:B------:R4:W-:Y:S04]  /*4a80*/  STS.U16 [R220+UR12+0xc80], R222 ;  /* 0x000c80dedc007988 */ /* 0x0009e8000800040c */
[----:B------:R2:W-:Y:S04]  /*4a90*/  STS.U16 [R220+UR12+0x2c80], R208 ;  /* 0x002c80d0dc007988 */ /* 0x0005e8000800040c */
[----:B0-----:R-:W3:Y:S04]  /*4aa0*/  LDL.LU R249, [R1+0xfc] ;  /* 0x0000fc0001f97983 */ /* 0x001ee80000300800 */
[----:B----4-:R-:W4:Y:S01]  /*4ab0*/  LDL.LU R222, [R1+0xf8] ;  /* 0x0000f80001de7983 */ /* 0x010f220000300800 */
[----:B--2---:R-:W-:-:S03]  /*4ac0*/  LOP3.LUT R208, R250, 0x20, RZ, 0x3c, !PT ;  /* 0x00000020fad07812 */ /* 0x004fc600078e3cff */
[----:B------:R-:W2:Y:S04]  /*4ad0*/  LDL.LU R220, [R1+0x238] ;  /* 0x0002380001dc7983 */ /* 0x000ea80000300800 */
[----:B------:R0:W-:Y:S04]  /*4ae0*/  STS.U16 [R208+UR12+0x100], R223 ;  /* 0x000100dfd0007988 */ /* 0x0001e8000800040c */
[----:B------:R1:W-:Y:S04]  /*4af0*/  STS.U16 [R208+UR12+0x2100], R212 ;  /* 0x002100d4d0007988 */ /* 0x0003e8000800040c */
[----:B------:R1:W-:Y:S04]  /*4b00*/  STS.U16 [R208+UR12+0x500], R216 ;  /* 0x000500d8d0007988 */ /* 0x0003e8000800040c */
[----:B0-----:R-:W3:Y:S04]  /*4b10*/  LDL.LU R223, [R1+0x234] ;  /* 0x0002340001df7983 */ /* 0x001ee80000300800 */
[----:B-1----:R-:W4:Y:S04]  /*4b20*/  LDL.LU R212, [R1+0x230] ;  /* 0x0002300001d47983 */ /* 0x002f280000300800 */
[----:B------:R-:W2:Y:S04]  /*4b30*/  LDL.LU R216, [R1+0x22c] ;  /* 0x00022c0001d87983 */ /* 0x000ea80000300800 */
[----:B------:R0:W-:Y:S04]  /*4b40*/  STS.U16 [R208+UR12+0x2500], R200 ;  /* 0x002500c8d0007988 */ /* 0x0001e8000800040c */
[----:B0-----:R-:W3:Y:S01]  /*4b50*/  LDL.LU R200, [R1+0x228] ;  /* 0x0002280001c87983 */ /* 0x001ee20000300800 */
[----:B------:R-:W-:-:S03]  /*4b60*/  LOP3.LUT R250, R250, 0x30, RZ, 0x3c, !PT ;  /* 0x00000030fafa7812 */ /* 0x000fc600078e3cff */
[----:B---3--:R0:W-:Y:S04]  /*4b70*/  STS.U16 [R208+UR12+0x900], R200 ;  /* 0x000900c8d0007988 */ /* 0x0081e8000800040c */
[----:B--2---:R1:W-:Y:S04]  /*4b80*/  STS.U16 [R208+UR12+0x2900], R216 ;  /* 0x002900d8d0007988 */ /* 0x0043e8000800040c */
[----:B------:R2:W-:Y:S04]  /*4b90*/  STS.U16 [R208+UR12+0xd00], R203 ;  /* 0x000d00cbd0007988 */ /* 0x0005e8000800040c */
[----:B0-----:R-:W3:Y:S04]  /*4ba0*/  LDL.LU R200, [R1+0x224] ;  /* 0x0002240001c87983 */ /* 0x001ee80000300800 */
[----:B-1----:R-:W3:Y:S04]  /*4bb0*/  LDL.LU R216, [R1+0xf4] ;  /* 0x0000f40001d87983 */ /* 0x002ee80000300800 */
[----:B--2---:R-:W2:Y:S04]  /*4bc0*/  LDL.LU R203, [R1+0x220] ;  /* 0x0002200001cb7983 */ /* 0x004ea80000300800 */
[----:B------:R0:W-:Y:S04]  /*4bd0*/  STS.U16 [R208+UR12+0x2d00], R211 ;  /* 0x002d00d3d0007988 */ /* 0x0001e8000800040c */
[----:B------:R1:W-:Y:S04]  /*4be0*/  STS.U16 [R250+UR12+0x180], R202 ;  /* 0x000180cafa007988 */ /* 0x0003e8000800040c */
[----:B------:R4:W-:Y:S04]  /*4bf0*/  STS.U16 [R250+UR12+0x2180], R217 ;  /* 0x002180d9fa007988 */ /* 0x0009e8000800040c */
[----:B0-----:R-:W2:Y:S04]  /*4c00*/  LDL.LU R208, [R1+0x21c] ;  /* 0x00021c0001d07983 */ /* 0x001ea80000300800 */
[----:B------:R-:W2:Y:S04]  /*4c10*/  LDL.LU R211, [R1+0x218] ;  /* 0x0002180001d37983 */ /* 0x000ea80000300800 */
[----:B-1----:R-:W2:Y:S04]  /*4c20*/  LDL.LU R202, [R1+0x214] ;  /* 0x0002140001ca7983 */ /* 0x002ea80000300800 */
[----:B----4-:R-:W4:Y:S04]  /*4c30*/  LDL.LU R217, [R1+0x210] ;  /* 0x0002100001d97983 */ /* 0x010f280000300800 */
[----:B------:R0:W-:Y:S04]  /*4c40*/  STS.U16 [R250+UR12+0x580], R210 ;  /* 0x000580d2fa007988 */ /* 0x0001e8000800040c */
[----:B0-----:R-:W3:Y:S04]  /*4c50*/  LDL.LU R210, [R1+0x20c] ;  /* 0x00020c0001d27983 */ /* 0x001ee80000300800 */
[----:B------:R-:W-:Y:S04]  /*4c60*/  STS.U16 [R250+UR12+0x980], R212 ;  /* 0x000980d4fa007988 */ /* 0x000fe8000800040c */
[----:B------:R-:W-:Y:S04]  /*4c70*/  STS.U16 [R250+UR12+0x2980], R223 ;  /* 0x002980dffa007988 */ /* 0x000fe8000800040c */
[----:B------:R0:W-:Y:S04]  /*4c80*/  STS.U16 [R250+UR12+0x2d80], R252 ;  /* 0x002d80fcfa007988 */ /* 0x0001e8000800040c */
[----:B------:R-:W-:Y:S01]  /*4c90*/  STS.U16 [R250+UR12+0xd80], R248 ;  /* 0x000d80f8fa007988 */ /* 0x000fe2000800040c */
[----:B0-----:R-:W-:-:S03]  /*4ca0*/  SHF.R.S32.HI R252, RZ, 0x6, R219 ;  /* 0x00000006fffc7819 */ /* 0x001fc600000114db */
[----:B---3--:R0:W-:Y:S04]  /*4cb0*/  STS.U16 [R250+UR12+0x2580], R210 ;  /* 0x002580d2fa007988 */ /* 0x0081e8000800040c */
[----:B0-----:R-:W3:Y:S04]  /*4cc0*/  LDL.LU R210, [R1+0xec] ;  /* 0x0000ec0001d27983 */ /* 0x001ee80000300800 */
[----:B------:R-:W2:Y:S04]  /*4cd0*/  LDL.LU R212, [R1+0x208] ;  /* 0x0002080001d47983 */ /* 0x000ea80000300800 */
[----:B------:R-:W4:Y:S01]  /*4ce0*/  LDL.LU R223, [R1+0x204] ;  /* 0x0002040001df7983 */ /* 0x000f220000300800 */
[----:B------:R-:W-:Y:S01]  /*4cf0*/  IMAD.SHL.U32 R250, R219, 0x2, RZ ;  /* 0x00000002dbfa7824 */ /* 0x000fe200078e00ff */
[----:B------:R-:W-:-:S02]  /*4d00*/  SGXT R219, R252, 0x1 ;  /* 0x00000001fcdb781a */ /* 0x000fc40000000200 */
[----:B------:R-:W0:Y:S02]  /*4d10*/  S2R R252, SR_TID.X ;  /* 0x0000000000fc7919 */ /* 0x000e240000002100 */
[----:B------:R-:W-:Y:S01]  /*4d20*/  LOP3.LUT R250, R250, 0x7e, RZ, 0xc0, !PT ;  /* 0x0000007efafa7812 */ /* 0x000fe200078ec0ff */
[----:B------:R1:W5:Y:S01]  /*4d30*/  LDL.LU R248, [R1+0x200] ;  /* 0x0002000001f87983 */ /* 0x0003620000300800 */
[----:B0-----:R-:W-:-:S05]  /*4d40*/  LOP3.LUT R252, R252, 0x40, RZ, 0xc0, !PT ;  /* 0x00000040fcfc7812 */ /* 0x001fca00078ec0ff */
[----:B------:R-:W-:Y:S01]  /*4d50*/  IMAD R252, R252, 0x40, R250 ;  /* 0x00000040fcfc7824 */ /* 0x000fe200078e02fa */
[----:B------:R-:W-:-:S04]  /*4d60*/  LOP3.LUT R250, R250, 0x90, R219, 0x78, !PT ;  /* 0x00000090fafa7812 */ /* 0x000fc800078e78db */
[----:B------:R-:W-:-:S05]  /*4d70*/  LOP3.LUT R219, R252, 0x40, RZ, 0x3c, !PT ;  /* 0x00000040fcdb7812 */ /* 0x000fca00078e3cff */
[----:B------:R0:W-:Y:S04]  /*4d80*/  STS.U16 [R219+UR12+0x200], R249 ;  /* 0x000200f9db007988 */ /* 0x0001e8000800040c */
[----:B------:R1:W-:Y:S04]  /*4d90*/  STS.U16 [R219+UR12+0x2200], R222 ;  /* 0x002200dedb007988 */ /* 0x0003e8000800040c */
[----:B0-----:R0:W5:Y:S04]  /*4da0*/  LDL.LU R249, [R1+0x1fc] ;  /* 0x0001fc0001f97983 */ /* 0x0011680000300800 */
[----:B-1----:R0:W5:Y:S04]  /*4db0*/  LDL.LU R222, [R1+0x1f8] ;  /* 0x0001f80001de7983 */ /* 0x0021680000300800 */
[----:B----4-:R1:W-:Y:S04]  /*4dc0*/  STS.U16 [R219+UR12+0x600], R223 ;  /* 0x000600dfdb007988 */ /* 0x0103e8000800040c */
[----:B--2---:R-:W-:Y:S04]  /*4dd0*/  STS.U16 [R219+UR12+0x2600], R212 ;  /* 0x002600d4db007988 */ /* 0x004fe8000800040c */
[----:B------:R2:W-:Y:S04]  /*4de0*/  STS.U16 [R219+UR12+0xa00], R220 ;  /* 0x000a00dcdb007988 */ /* 0x0005e8000800040c */
[----:B-1----:R0:W5:Y:S04]  /*4df0*/  LDL.LU R223, [R1+0x1f4] ;  /* 0x0001f40001df7983 */ /* 0x0021680000300800 */
[----:B------:R1:W-:Y:S04]  /*4e00*/  STS.U16 [R219+UR12+0x2a00], R221 ;  /* 0x002a00dddb007988 */ /* 0x0003e8000800040c */
[----:B--2---:R0:W5:Y:S04]  /*4e10*/  LDL.LU R220, [R1+0x1f0] ;  /* 0x0001f00001dc7983 */ /* 0x0041680000300800 */
[----:B------:R2:W-:Y:S04]  /*4e20*/  STS.U16 [R219+UR12+0xe00], R218 ;  /* 0x000e00dadb007988 */ /* 0x0005e8000800040c */
[----:B-1----:R0:W5:Y:S04]  /*4e30*/  LDL.LU R221, [R1+0x1ec] ;  /* 0x0001ec0001dd7983 */ /* 0x0021680000300800 */
[----:B------:R1:W-:Y:S04]  /*4e40*/  STS.U16 [R219+UR12+0x2e00], R251 ;  /* 0x002e00fbdb007988 */ /* 0x0003e8000800040c */
[----:B--2---:R0:W5:Y:S04]  /*4e50*/  LDL.LU R218, [R1+0x1e8] ;  /* 0x0001e80001da7983 */ /* 0x0041680000300800 */
[----:B-1----:R0:W5:Y:S04]  /*4e60*/  LDL.LU R219, [R1+0x1e4] ;  /* 0x0001e40001db7983 */ /* 0x0021680000300800 */
[----:B------:R-:W2:Y:S01]  /*4e70*/  LDL.LU R251, [R1+0xf0] ;  /* 0x0000f00001fb7983 */ /* 0x000ea20000300800 */
[----:B------:R-:W-:-:S05]  /*4e80*/  LOP3.LUT R212, R252, 0x50, RZ, 0x3c, !PT ;  /* 0x00000050fcd47812 */ /* 0x000fca00078e3cff */
[----:B------:R1:W-:Y:S04]  /*4e90*/  STS.U16 [R212+UR12+0x280], R216 ;  /* 0x000280d8d4007988 */ /* 0x0003e8000800040c */
[----:B-1----:R0:W5:Y:S04]  /*4ea0*/  LDL.LU R216, [R1+0x1e0] ;  /* 0x0001e00001d87983 */ /* 0x0021680000300800 */
[----:B--2---:R1:W-:Y:S04]  /*4eb0*/  STS.U16 [R212+UR12+0x2280], R251 ;  /* 0x002280fbd4007988 */ /* 0x0043e8000800040c */
[----:B------:R2:W-:Y:S04]  /*4ec0*/  STS.U16 [R212+UR12+0x680], R217 ;  /* 0x000680d9d4007988 */ /* 0x0005e8000800040c */
[----:B------:R4:W-:Y:S01]  /*4ed0*/  STS.U16 [R212+UR12+0x2680], R202 ;  /* 0x002680cad4007988 */ /* 0x0009e2000800040c */
[----:B-1----:R-:W-:-:S03]  /*4ee0*/  LOP3.LUT R251, R252, 0x60, RZ, 0x3c, !PT ;  /* 0x00000060fcfb7812 */ /* 0x002fc600078e3cff */
[----:B------:R1:W-:Y:S04]  /*4ef0*/  STS.U16 [R212+UR12+0xa80], R205 ;  /* 0x000a80cdd4007988 */ /* 0x0003e8000800040c */
[----:B--2---:R0:W5:Y:S04]  /*4f00*/  LDL.LU R217, [R1+0x1dc] ;  /* 0x0001dc0001d97983 */ /* 0x0041680000300800 */
[----:B----4-:R-:W2:Y:S04]  /*4f10*/  LDL.LU R202, [R1+0x1d8] ;  /* 0x0001d80001ca7983 */ /* 0x010ea80000300800 */
[----:B-1----:R-:W4:Y:S04]  /*4f20*/  LDL.LU R205, [R1+0x1d4] ;  /* 0x0001d40001cd7983 */ /* 0x002f280000300800 */
[----:B------:R1:W-:Y:S04]  /*4f30*/  STS.U16 [R212+UR12+0x2a80], R214 ;  /* 0x002a80d6d4007988 */ /* 0x0003e8000800040c */
[----:B------:R3:W-:Y:S04]  /*4f40*/  STS.U16 [R212+UR12+0xe80], R215 ;  /* 0x000e80d7d4007988 */ /* 0x0007e8000800040c */
[----:B------:R0:W-:Y:S04]  /*4f50*/  STS.U16 [R212+UR12+0x2e80], R213 ;  /* 0x002e80d5d4007988 */ /* 0x0001e8000800040c */
[----:B-1----:R1:W5:Y:S04]  /*4f60*/  LDL.LU R214, [R1+0x1d0] ;  /* 0x0001d00001d67983 */ /* 0x0023680000300800 */
[----:B---3--:R1:W5:Y:S04]  /*4f70*/  LDL.LU R215, [R1+0x1cc] ;  /* 0x0001cc0001d77983 */ /* 0x0083680000300800 */
[----:B0-----:R1:W5:Y:S04]  /*4f80*/  LDL.LU R212, [R1+0x1c8] ;  /* 0x0001c80001d47983 */ /* 0x0013680000300800 */
[----:B------:R1:W5:Y:S04]  /*4f90*/  LDL.LU R213, [R1+0x1c4] ;  /* 0x0001c40001d57983 */ /* 0x0003680000300800 */
[----:B------:R0:W-:Y:S04]  /*4fa0*/  STS.U16 [R251+UR12+0x300], R210 ;  /* 0x000300d2fb007988 */ /* 0x0001e8000800040c */
[----:B0-----:R-:W3:Y:S01]  /*4fb0*/  LDL.LU R210, [R1+0x1c0] ;  /* 0x0001c00001d27983 */ /* 0x001ee20000300800 */
[----:B------:R-:W-:-:S03]  /*4fc0*/  LOP3.LUT R252, R252, 0x70, RZ, 0x3c, !PT ;  /* 0x00000070fcfc7812 */ /* 0x000fc600078e3cff */
[----:B------:R-:W-:Y:S04]  /*4fd0*/  STS.U16 [R251+UR12+0x700], R211 ;  /* 0x000700d3fb007988 */ /* 0x000fe8000800040c */
[----:B------:R-:W-:Y:S04]  /*4fe0*/  STS.U16 [R251+UR12+0x2700], R208 ;  /* 0x002700d0fb007988 */ /* 0x000fe8000800040c */
[----:B------:R-:W-:Y:S04]  /*4ff0*/  STS.U16 [R251+UR12+0xb00], R209 ;  /* 0x000b00d1fb007988 */ /* 0x000fe8000800040c */
[----:B------:R-:W-:Y:S04]  /*5000*/  STS.U16 [R251+UR12+0x2b00], R206 ;  /* 0x002b00cefb007988 */ /* 0x000fe8000800040c */
[----:B------:R-:W-:Y:S04]  /*5010*/  STS.U16 [R251+UR12+0xf00], R207 ;  /* 0x000f00cffb007988 */ /* 0x000fe8000800040c */
[----:B------:R-:W-:Y:S01]  /*5020*/  STS.U16 [R251+UR12+0x2f00], R204 ;  /* 0x002f00ccfb007988 */ /* 0x000fe2000800040c */
[----:B------:R-:W-:Y:S01]  /*5030*/  UMOV UR4, UR13 ;  /* 0x0000000d00047c82 */ /* 0x000fe20008000000 */
[----:B------:R-:W-:Y:S01]  /*5040*/  UMOV UR5, 0x40000040 ;  /* 0x4000004000057882 */ /* 0x000fe20000000000 */
[----:B------:R-:W-:Y:S01]  /*5050*/  UMOV UR18, UR6 ;  /* 0x0000000600127c82 */ /* 0x000fe20008000000 */
[----:B------:R-:W-:Y:S01]  /*5060*/  UMOV UR19, UR7 ;  /* 0x0000000700137c82 */ /* 0x000fe20008000000 */
[----:B------:R-:W-:Y:S01]  /*5070*/  UMOV UR22, UR10 ;  /* 0x0000000a00167c82 */ /* 0x000fe20008000000 */
[----:B------:R-:W-:Y:S01]  /*5080*/  UMOV UR23, UR11 ;  /* 0x0000000b00177c82 */ /* 0x000fe20008000000 */
[----:B------:R-:W-:Y:S01]  /*5090*/  UMOV UR26, UR6 ;  /* 0x00000006001a7c82 */ /* 0x000fe20008000000 */
[----:B------:R-:W-:Y:S01]  /*50a0*/  UMOV UR27, UR7 ;  /* 0x00000007001b7c82 */ /* 0x000fe20008000000 */
[----:B---3--:R0:W-:Y:S04]  /*50b0*/  STS.U16 [R251+UR12+0x2300], R210 ;  /* 0x002300d2fb007988 */ /* 0x0081e8000800040c */
[----:B----4-:R-:W-:Y:S01]  /*50c0*/  STS.U16 [R252+UR12+0x380], R205 ;  /* 0x000380cdfc007988 */ /* 0x010fe2000800040c */
[----:B0-----:R-:W-:-:S03]  /*50d0*/  LOP3.LUT R251, R250, 0x20, RZ, 0x3c, !PT ;  /* 0x00000020fafb7812 */ /* 0x001fc600078e3cff */
[----:B--2---:R-:W-:Y:S04]  /*50e0*/  STS.U16 [R252+UR12+0x2380], R202 ;  /* 0x002380cafc007988 */ /* 0x004fe8000800040c */
[----:B------:R-:W-:Y:S04]  /*50f0*/  STS.U16 [R252+UR12+0x780], R203 ;  /* 0x000780cbfc007988 */ /* 0x000fe8000800040c */
        /* <DEDUP_REMOVED lines=12> */
[----:B------:R0:W-:Y:S04]  /*51c0*/  STS.U16 [R250+UR12+0x4e00], R188 ;  /* 0x004e00bcfa007988 */ /* 0x0001e8000800040c */
[----:B------:R2:W-:Y:S04]  /*51d0*/  STS.U16 [R251+UR12+0x4100], R189 ;  /* 0x004100bdfb007988 */ /* 0x0005e8000800040c */
[----:B------:R3:W-:Y:S01]  /*51e0*/  STS.U16 [R251+UR12+0x4300], R16 ;  /* 0x00430010fb007988 */ /* 0x0007e2000800040c */
[----:B0-----:R-:W0:Y:S03]  /*51f0*/  LDC R250, c[0x0][0x23c] ;  /* 0x00008f00fffa7b82 */ /* 0x001e260000000800 */
[----:B------:R4:W-:Y:S04]  /*5200*/  STS.U16 [R251+UR12+0x4500], R17 ;  /* 0x00450011fb007988 */ /* 0x0009e8000800040c */
[----:B------:R1:W-:Y:S04]  /*5210*/  STS.U16 [R251+UR12+0x4700], R20 ;  /* 0x00470014fb007988 */ /* 0x0003e8000800040c */
[----:B------:R1:W-:Y:S04]  /*5220*/  STS.U16 [R251+UR12+0x4900], R21 ;  /* 0x00490015fb007988 */ /* 0x0003e8000800040c */
[----:B------:R1:W-:Y:S04]  /*5230*/  STS.U16 [R251+UR12+0x4b00], R3 ;  /* 0x004b0003fb007988 */ /* 0x0003e8000800040c */
[----:B------:R1:W-:Y:S04]  /*5240*/  STS.U16 [R251+UR12+0x4d00], R2 ;  /* 0x004d0002fb007988 */ /* 0x0003e8000800040c */
[----:B------:R1:W-:Y:S01]  /*5250*/  STS.U16 [R251+UR12+0x4f00], R0 ;  /* 0x004f0000fb007988 */ /* 0x0003e2000800040c */
[----:B------:R2:W-:Y:S06]  /*5260*/  MEMBAR.ALL.CTA ;  /* 0x0000000000007992 */ /* 0x0005ec0000008000 */
[----:B--2---:R-:W2:Y:S04]  /*5270*/  FENCE.VIEW.ASYNC.S ;  /* 0x00000000000073c6 */ /* 0x004ea80000000000 */
[----:B------:R0:W5:Y:S04]  /*5280*/  LDL.LU R210, [R1+0x1bc] ;  /* 0x0001bc0001d27983 */ /* 0x0001680000300800 */
[----:B------:R0:W5:Y:S04]  /*5290*/  LDL.LU R211, [R1+0x1b8] ;  /* 0x0001b80001d37983 */ /* 0x0001680000300800 */
[----:B------:R0:W5:Y:S04]  /*52a0*/  LDL.LU R208, [R1+0x1b4] ;  /* 0x0001b40001d07983 */ /* 0x0001680000300800 */
[----:B------:R0:W5:Y:S04]  /*52b0*/  LDL.LU R209, [R1+0x1b0] ;  /* 0x0001b00001d17983 */ /* 0x0001680000300800 */
[----:B------:R0:W5:Y:S01]  /*52c0*/  LDL.LU R206, [R1+0x1ac] ;  /* 0x0001ac0001ce7983 */ /* 0x0001620000300800 */
[----:B--2---:R-:W-:Y:S06]  /*52d0*/  BAR.SYNC.DEFER_BLOCKING 0x0 ;  /* 0x0000000000007b1d */ /* 0x004fec0000010000 */
[----:B------:R2:W5:Y:S04]  /*52e0*/  LDL.LU R207, [R1+0x1a8] ;  /* 0x0001a80001cf7983 */ /* 0x0005680000300800 */
[----:B------:R2:W5:Y:S04]  /*52f0*/  LDL.LU R204, [R1+0x1a4] ;  /* 0x0001a40001cc7983 */ /* 0x0005680000300800 */
[----:B------:R2:W5:Y:S04]  /*5300*/  LDL.LU R205, [R1+0x1a0] ;  /* 0x0001a00001cd7983 */ /* 0x0005680000300800 */
[----:B------:R2:W5:Y:S01]  /*5310*/  LDL.LU R202, [R1+0x19c] ;  /* 0x00019c0001ca7983 */ /* 0x0005620000300800 */
[----:B------:R-:W-:-:S03]  /*5320*/  WARPGROUP.ARRIVE ;  /* 0x00000000000079c5 */ /* 0x000fc60000000000 */
[----:B------:R2:W5:Y:S04]  /*5330*/  LDL.LU R203, [R1+0x198] ;  /* 0x0001980001cb7983 */ /* 0x0005680000300800 */
[----:B------:R2:W5:Y:S01]  /*5340*/  LDL.LU R200, [R1+0x194] ;  /* 0x0001940001c87983 */ /* 0x0005620000300800 */
[----:B------:R-:W-:Y:S03]  /*5350*/  HGMMA.64x64x16.F32.BF16 R120, gdesc[UR4].tnspA, R120 ;  /* 0x20e00000047879f0 */ /* 0x000fe60008701878 */
[----:B------:R2:W5:Y:S04]  /*5360*/  LDL.LU R201, [R1+0x190] ;  /* 0x0001900001c97983 */ /* 0x0005680000300800 */
[----:B------:R2:W5:Y:S04]  /*5370*/  LDL.LU R198, [R1+0x18c] ;  /* 0x00018c0001c67983 */ /* 0x0005680000300800 */
[----:B------:R2:W5:Y:S04]  /*5380*/  LDL.LU R199, [R1+0x188] ;  /* 0x0001880001c77983 */ /* 0x0005680000300800 */
[----:B------:R2:W5:Y:S04]  /*5390*/  LDL.LU R196, [R1+0x184] ;  /* 0x0001840001c47983 */ /* 0x0005680000300800 */
[----:B------:R2:W5:Y:S04]  /*53a0*/  LDL.LU R197, [R1+0x180] ;  /* 0x0001800001c57983 */ /* 0x0005680000300800 */
[----:B------:R2:W5:Y:S04]  /*53b0*/  LDL.LU R194, [R1+0x17c] ;  /* 0x00017c0001c27983 */ /* 0x0005680000300800 */
[----:B------:R2:W5:Y:S04]  /*53c0*/  LDL.LU R195, [R1+0x178] ;  /* 0x0001780001c37983 */ /* 0x0005680000300800 */
[----:B------:R2:W5:Y:S01]  /*53d0*/  LDL.LU R192, [R1+0x174] ;  /* 0x0001740001c07983 */ /* 0x0005620000300800 */
[----:B0-----:R-:W-:-:S03]  /*53e0*/  IMAD.SHL.U32 R250, R250, 0x20, RZ ;  /* 0x00000020fafa7824 */ /* 0x001fc600078e00ff */
[----:B------:R2:W5:Y:S04]  /*53f0*/  LDL.LU R193, [R1+0x170] ;  /* 0x0001700001c17983 */ /* 0x0005680000300800 */
[----:B------:R2:W5:Y:S04]  /*5400*/  LDL.LU R190, [R1+0x16c] ;  /* 0x00016c0001be7983 */ /* 0x0005680000300800 */
[----:B------:R2:W5:Y:S04]  /*5410*/  LDL.LU R191, [R1+0x168] ;  /* 0x0001680001bf7983 */ /* 0x0005680000300800 */
[----:B------:R2:W5:Y:S01]  /*5420*/  LDL.LU R188, [R1+0x164] ;  /* 0x0001640001bc7983 */ /* 0x0005620000300800 */
[----:B------:R-:W-:-:S03]  /*5430*/  IMAD.WIDE R246, R250, 0x2, R246 ;  /* 0x00000002faf67825 */ /* 0x000fc600078e02f6 */
[----:B------:R2:W5:Y:S04]  /*5440*/  LDL.LU R189, [R1+0x160] ;  /* 0x0001600001bd7983 */ /* 0x0005680000300800 */
[----:B---3--:R2:W5:Y:S01]  /*5450*/  LDL.LU R16, [R1+0x15c] ;  /* 0x00015c0001107983 */ /* 0x0085620000300800 */
[----:B------:R-:W-:-:S03]  /*5460*/  IMAD.WIDE R6, R250, 0x2, R6 ;  /* 0x00000002fa067825 */ /* 0x000fc600078e0206 */
[----:B----4-:R2:W5:Y:S04]  /*5470*/  LDL.LU R17, [R1+0x158] ;  /* 0x0001580001117983 */ /* 0x0105680000300800 */
[----:B-1----:R2:W5:Y:S01]  /*5480*/  LDL.LU R20, [R1+0x154] ;  /* 0x0001540001147983 */ /* 0x0025620000300800 */
[----:B------:R-:W-:-:S03]  /*5490*/  IMAD.WIDE R14, R250, 0x2, R14 ;  /* 0x00000002fa0e7825 */ /* 0x000fc600078e020e */
[----:B------:R2:W5:Y:S04]  /*54a0*/  LDL.LU R21, [R1+0x150] ;  /* 0x0001500001157983 */ /* 0x0005680000300800 */
[----:B------:R2:W5:Y:S01]  /*54b0*/  LDL.LU R3, [R1+0x14c] ;  /* 0x00014c0001037983 */ /* 0x0005620000300800 */
[----:B------:R-:W-:-:S03]  /*54c0*/  IMAD.WIDE R8, R250, 0x2, R8 ;  /* 0x00000002fa087825 */ /* 0x000fc600078e0208 */
[----:B------:R2:W5:Y:S01]  /*54d0*/  LDL.LU R2, [R1+0x148] ;  /* 0x0001480001027983 */ /* 0x0005620000300800 */
[----:B------:R-:W-:Y:S03]  /*54e0*/  HGMMA.64x64x16.F32.BF16 R120, gdesc[UR8].tnspA, R120 ;  /* 0x20e00000087879f0 */ /* 0x000fe60008701878 */
[----:B------:R2:W5:Y:S01]  /*54f0*/  LDL.LU R0, [R1+0x144] ;  /* 0x0001440001007983 */ /* 0x0005620000300800 */
[C---:B------:R-:W-:Y:S01]  /*5500*/  IMAD.WIDE R18, R250.reuse, 0x2, R18 ;  /* 0x00000002fa127825 */ /* 0x040fe200078e0212 */
[----:B------:R-:W-:Y:S02]  /*5510*/  HGMMA.64x64x16.F32.BF16 R88, gdesc[UR16].tnspA, R88 ;  /* 0x20e00000105879f0 */ /* 0x000fe40008701858 */
[----:B------:R-:W-:Y:S04]  /*5520*/  STL [R1+0x140], R246 ;  /* 0x000140f601007387 */ /* 0x000fe80000100800 */
[----:B------:R-:W-:Y:S04]  /*5530*/  STL [R1+0x13c], R247 ;  /* 0x00013cf701007387 */ /* 0x000fe80000100800 */
[----:B------:R0:W-:Y:S04]  /*5540*/  STL [R1+0x138], R6 ;  /* 0x0001380601007387 */ /* 0x0001e80000100800 */
[----:B------:R-:W-:Y:S04]  /*5550*/  STL [R1+0x134], R7 ;  /* 0x0001340701007387 */ /* 0x000fe80000100800 */
[----:B------:R-:W-:Y:S04]  /*5560*/  STL [R1+0x130], R14 ;  /* 0x0001300e01007387 */ /* 0x000fe80000100800 */
[----:B------:R-:W-:Y:S04]  /*5570*/  STL [R1+0x12c], R15 ;  /* 0x00012c0f01007387 */ /* 0x000fe80000100800 */
[----:B------:R-:W-:Y:S04]  /*5580*/  STL [R1+0x128], R8 ;  /* 0x0001280801007387 */ /* 0x000fe80000100800 */
[----:B------:R-:W-:Y:S04]  /*5590*/  STL [R1+0x124], R9 ;  /* 0x0001240901007387 */ /* 0x000fe80000100800 */
[----:B------:R-:W-:Y:S04]  /*55a0*/  STL [R1+0x120], R18 ;  /* 0x0001201201007387 */ /* 0x000fe80000100800 */
[----:B------:R-:W-:Y:S04]  /*55b0*/  STL [R1+0x11c], R19 ;  /* 0x00011c1301007387 */ /* 0x000fe80000100800 */
[----:B0-----:R-:W3:Y:S01]  /*55c0*/  LDL.LU R6, [R1+0x110] ;  /* 0x0001100001067983 */ /* 0x001ee20000300800 */
[----:B------:R-:W-:Y:S04]  /*55d0*/  HGMMA.64x64x16.F32.BF16 R88, gdesc[UR20].tnspA, R88 ;  /* 0x20e00000145879f0 */ /* 0x000fe80008701858 */
[----:B------:R-:W-:Y:S01]  /*55e0*/  HGMMA.64x64x16.F32.BF16 R56, gdesc[UR24].tnspA, R56 ;  /* 0x20e00000183879f0 */ /* 0x000fe20008701838 */
[----:B------:R-:W-:Y:S01]  /*55f0*/  UMOV UR30, UR10 ;  /* 0x0000000a001e7c82 */ /* 0x000fe20008000000 */
[----:B------:R-:W-:Y:S01]  /*5600*/  UMOV UR31, UR11 ;  /* 0x0000000b001f7c82 */ /* 0x000fe20008000000 */
[----:B------:R-:W-:Y:S01]  /*5610*/  UMOV UR34, UR6 ;  /* 0x0000000600227c82 */ /* 0x000fe20008000000 */
[----:B------:R-:W-:Y:S01]  /*5620*/  UMOV UR35, UR7 ;  /* 0x0000000700237c82 */ /* 0x000fe20008000000 */
[----:B------:R-:W-:Y:S04]  /*5630*/  HGMMA.64x64x16.F32.BF16 R56, gdesc[UR28].tnspA, R56 ;  /* 0x20e000001c3879f0 */ /* 0x000fe80008701838 */
[----:B------:R-:W-:Y:S01]  /*5640*/  HGMMA.64x64x16.F32.BF16 R24, gdesc[UR32].tnspA, R24 ;  /* 0x20e00000201879f0 */ /* 0x000fe20008701818 */
[----:B------:R-:W-:Y:S01]  /*5650*/  UMOV UR38, UR10 ;  /* 0x0000000a00267c82 */ /* 0x000fe20008000000 */
[----:B------:R-:W-:Y:S01]  /*5660*/  UMOV UR39, UR11 ;  /* 0x0000000b00277c82 */ /* 0x000fe20008000000 */
[----:B------:R-:W-:-:S04]  /*5670*/  IMAD.WIDE R152, R250, 0x2, R152 ;  /* 0x00000002fa987825 */ /* 0x000fc800078e0298 */
[C---:B------:R-:W-:Y:S01]  /*5680*/  IMAD.WIDE R156, R250.reuse, 0x2, R156 ;  /* 0x00000002fa9c7825 */ /* 0x040fe200078e029c */
[----:B------:R-:W-:Y:S03]  /*5690*/  STL [R1+0x118], R152 ;  /* 0x0001189801007387 */ /* 0x000fe60000100800 */
[C---:B------:R-:W-:Y:S01]  /*56a0*/  IMAD.WIDE R12, R250.reuse, 0x2, R12 ;  /* 0x00000002fa0c7825 */ /* 0x040fe200078e020c */
[----:B------:R-:W-:Y:S03]  /*56b0*/  STL [R1+0x114], R153 ;  /* 0x0001149901007387 */ /* 0x000fe60000100800 */
[C---:B------:R-:W-:Y:S01]  /*56c0*/  IMAD.WIDE R160, R250.reuse, 0x2, R160 ;  /* 0x00000002faa07825 */ /* 0x040fe200078e02a0 */
[----:B------:R-:W-:Y:S03]  /*56d0*/  STL [R1+0x80], R156 ;  /* 0x0000809c01007387 */ /* 0x000fe60000100800 */
[C---:B------:R-:W-:Y:S01]  /*56e0*/  IMAD.WIDE R168, R250.reuse, 0x2, R168 ;  /* 0x00000002faa87825 */ /* 0x040fe200078e02a8 */
[----:B------:R-:W-:Y:S04]  /*56f0*/  STL [R1+0x7c], R157 ;  /* 0x00007c9d01007387 */ /* 0x000fe80000100800 */
[----:B------:R-:W-:Y:S04]  /*5700*/  STL [R1+0x78], R12 ;  /* 0x0000780c01007387 */ /* 0x000fe80000100800 */
[----:B------:R-:W-:Y:S01]  /*5710*/  STL [R1+0x74], R13 ;  /* 0x0000740d01007387 */ /* 0x000fe20000100800 */
[----:B------:R-:W-:Y:S03]  /*5720*/  HGMMA.64x64x16.F32.BF16 R24, gdesc[UR36].tnspA, R24, gsb0 ;  /* 0x20e00000241879f0 */ /* 0x000fe60008001818 */
[----:B------:R-:W-:Y:S04]  /*5730*/  STL [R1+0x70], R160 ;  /* 0x000070a001007387 */ /* 0x000fe80000100800 */
[----:B------:R-:W-:Y:S04]  /*5740*/  STL [R1+0x6c], R161 ;  /* 0x00006ca101007387 */ /* 0x000fe80000100800 */
[----:B------:R0:W-:Y:S04]  /*5750*/  STL [R1+0x68], R168 ;  /* 0x000068a801007387 */ /* 0x0001e80000100800 */
[----:B------:R1:W-:Y:S01]  /*5760*/  STL [R1+0x64], R169 ;  /* 0x000064a901007387 */ /* 0x0003e20000100800 */
[----:B------:R-:W-:-:S04]  /*5770*/  IMAD.WIDE R154, R250, 0x2, R154 ;  /* 0x00000002fa9a7825 */ /* 0x000fc800078e029a */
[----:B------:R-:W-:-:S04]  /*5780*/  IMAD.WIDE R172, R250, 0x2, R172 ;  /* 0x00000002faac7825 */ /* 0x000fc800078e02ac */
[----:B------:R-:W-:-:S04]  /*5790*/  IMAD.WIDE R176, R250, 0x2, R176 ;  /* 0x00000002fab07825 */ /* 0x000fc800078e02b0 */
[----:B------:R-:W-:-:S04]  /*57a0*/  IMAD.WIDE R180, R250, 0x2, R180 ;  /* 0x00000002fab47825 */ /* 0x000fc800078e02b4 */
[----:B------:R-:W-:-:S04]  /*57b0*/  IMAD.WIDE R164, R250, 0x2, R164 ;  /* 0x00000002faa47825 */ /* 0x000fc800078e02a4 */
[----:B------:R-:W-:-:S04]  /*57c0*/  IMAD.WIDE R170, R250, 0x2, R170 ;  /* 0x00000002faaa7825 */ /* 0x000fc800078e02aa */
[----:B0-----:R-:W-:Y:S02]  /*57d0*/  IMAD.MOV.U32 R168, RZ, RZ, R154 ;  /* 0x000000ffffa87224 */ /* 0x001fe400078e009a */
[----:B------:R-:W-:Y:S02]  /*57e0*/  IMAD.MOV.U32 R161, RZ, RZ, R155 ;  /* 0x000000ffffa17224 */ /* 0x000fe400078e009b */
[----:B-1----:R-:W-:Y:S02]  /*57f0*/  IMAD.MOV.U32 R169, RZ, RZ, R172 ;  /* 0x000000ffffa97224 */ /* 0x002fe400078e00ac */
[----:B------:R-:W-:Y:S02]  /*5800*/  IMAD.MOV.U32 R160, RZ, RZ, R176 ;  /* 0x000000ffffa07224 */ /* 0x000fe400078e00b0 */
[----:B------:R-:W-:Y:S02]  /*5810*/  IMAD.MOV.U32 R157, RZ, RZ, R180 ;  /* 0x000000ffff9d7224 */ /* 0x000fe400078e00b4 */
[----:B------:R-:W-:-:S02]  /*5820*/  IMAD.MOV.U32 R155, RZ, RZ, R164 ;  /* 0x000000ffff9b7224 */ /* 0x000fc400078e00a4 */
[----:B------:R-:W-:Y:S02]  /*5830*/  IMAD.MOV.U32 R154, RZ, RZ, R170 ;  /* 0x000000ffff9a7224 */ /* 0x000fe400078e00aa */
[----:B------:R-:W-:Y:S02]  /*5840*/  IMAD.MOV.U32 R172, RZ, RZ, R173 ;  /* 0x000000ffffac7224 */ /* 0x000fe400078e00ad */
[----:B------:R-:W-:Y:S02]  /*5850*/  IMAD.MOV.U32 R176, RZ, RZ, R177 ;  /* 0x000000ffffb07224 */ /* 0x000fe400078e00b1 */
[----:B------:R-:W-:Y:S02]  /*5860*/  IMAD.MOV.U32 R180, RZ, RZ, R181 ;  /* 0x000000ffffb47224 */ /* 0x000fe400078e00b5 */
[----:B------:R-:W-:Y:S02]  /*5870*/  IMAD.MOV.U32 R164, RZ, RZ, R165 ;  /* 0x000000ffffa47224 */ /* 0x000fe400078e00a5 */
[----:B------:R-:W-:-:S02]  /*5880*/  IMAD.MOV.U32 R170, RZ, RZ, R171 ;  /* 0x000000ffffaa7224 */ /* 0x000fc400078e00ab */
[----:B------:R-:W-:Y:S02]  /*5890*/  VIADD R4, R4, 0xffffffe0 ;  /* 0xffffffe004047836 */ /* 0x000fe40000000000 */
[----:B---3--:R-:W-:-:S05]  /*58a0*/  VIADD R6, R6, 0xffffffff ;  /* 0xffffffff06067836 */ /* 0x008fca0000000000 */
[----:B------:R0:W-:Y:S01]  /*58b0*/  STL [R1+0x110], R6 ;  /* 0x0001100601007387 */ /* 0x0001e20000100800 */
[----:B------:R-:W-:Y:S02]  /*58c0*/  ISETP.NE.U32.AND P0, PT, R6, RZ, PT ;  /* 0x000000ff0600720c */ /* 0x000fe40003f05070 */
[----:B0-----:R-:W0:Y:S01]  /*58d0*/  LDC R6, c[0x0][0x238] ;  /* 0x00008e00ff067b82 */ /* 0x001e220000000800 */
[----:B------:R-:W-:Y:S02]  /*58e0*/  WARPGROUP.DEPBAR.LE gsb0, 0x0 ;  /* 0x00008000000079c5 */ /* 0x000fe40000010000 */
[----:B0-----:R-:W-:-:S04]  /*58f0*/  IMAD.SHL.U32 R6, R6, 0x20, RZ ;  /* 0x0000002006067824 */ /* 0x001fc800078e00ff */
[----:B------:R-:W-:-:S04]  /*5900*/  IMAD.WIDE R186, R6, 0x2, R186 ;  /* 0x0000000206ba7825 */ /* 0x000fc800078e02ba */
[----:B--2---:R-:W-:Y:S05]  /*5910*/  @P0 BRA `(.L_x_1) ;  /* 0xffffffcc00b80947 */ /* 0x004fea000383ffff */
[----:B------:R-:W-:Y:S02]  /*5920*/  F2FP.BF16.F32.PACK_AB R7, R55, R119 ;  /* 0x000000773707723e */ /* 0x000fe400000010ff */
[----:B------:R-:W-:Y:S02]  /*5930*/  F2FP.BF16.F32.PACK_AB R119, R54, R118 ;  /* 0x000000763677723e */ /* 0x000fe400000010ff */
[----:B------:R-:W-:Y:S02]  /*5940*/  F2FP.BF16.F32.PACK_AB R118, R52, R116 ;  /* 0x000000743476723e */ /* 0x000fe400000010ff */
[----:B------:R-:W-:Y:S02]  /*5950*/  F2FP.BF16.F32.PACK_AB R116, R84, R148 ;  /* 0x000000945474723e */ /* 0x000fe400000010ff */
[----:B------:R-:W-:Y:S02]  /*5960*/  F2FP.BF16.F32.PACK_AB R84, R81, R145 ;  /* 0x000000915154723e */ /* 0x000fe400000010ff */
[----:B------:R-:W-:-:S02]  /*5970*/  F2FP.BF16.F32.PACK_AB R6, R53, R117 ;  /* 0x000000753506723e */ /* 0x000fc400000010ff */
        /* <DEDUP_REMOVED lines=52> */
[----:B-----5:R-:W-:Y:S02]  /*5cc0*/  F2FP.BF16.F32.PACK_AB R21, R59, R123 ;  /* 0x0000007b3b15723e */ /* 0x020fe400000010ff */
[----:B------:R-:W-:-:S02]  /*5cd0*/  F2FP.BF16.F32.PACK_AB R20, R57, R121 ;  /* 0x000000793914723e */ /* 0x000fc400000010ff */
[----:B------:R-:W-:Y:S02]  /*5ce0*/  F2FP.BF16.F32.PACK_AB R19, R26, R90 ;  /* 0x0000005a1a13723e */ /* 0x000fe400000010ff */
[----:B------:R-:W-:Y:S02]  /*5cf0*/  F2FP.BF16.F32.PACK_AB R18, R24, R88 ;  /* 0x000000581812723e */ /* 0x000fe400000010ff */
[----:B------:R-:W-:Y:S02]  /*5d00*/  F2FP.BF16.F32.PACK_AB R17, R58, R122 ;  /* 0x0000007a3a11723e */ /* 0x000fe400000010ff */
[----:B------:R-:W-:-:S07]  /*5d10*/  F2FP.BF16.F32.PACK_AB R16, R56, R120 ;  /* 0x000000783810723e */ /* 0x000fce00000010ff */
.L_x_0:
[----:B------:R-:W0:Y:S01]  /*5d20*/  S2R R10, SR_TID.X ;  /* 0x00000000000a7919 */ /* 0x000e220000002100 */
[C---:B------:R-:W-:Y:S01]  /*5d30*/  VIADD R12, R2.reuse, 0x1 ;  /* 0x00000001020c7836 */ /* 0x040fe20000000000 */
[----:B------:R-:W-:Y:S01]  /*5d40*/  ULDC.64 UR4, c[0x0][0x228] ;  /* 0x00008a0000047ab9 */ /* 0x000fe20000000a00 */
[----:B------:R-:W-:Y:S01]  /*5d50*/  VIADD R11, R2, 0x2 ;  /* 0x00000002020b7836 */ /* 0x000fe20000000000 */
[----:B------:R-:W1:Y:S01]  /*5d60*/  LDC R57, c[0x0][0x244] ;  /* 0x00009100ff397b82 */ /* 0x000e620000000800 */
[----:B------:R-:W-:Y:S01]  /*5d70*/  ULDC.64 UR8, c[0x0][0x220] ;  /* 0x0000880000087ab9 */ /* 0x000fe20000000a00 */
[----:B------:R-:W-:Y:S01]  /*5d80*/  ISETP.GE.AND P3, PT, R12, UR5, PT ;  /* 0x000000050c007c0c */ /* 0x000fe2000bf66270 */
[----:B------:R-:W-:-:S05]  /*5d90*/  ULDC UR6, c[0x0][0x248] ;  /* 0x0000920000067ab9 */ /* 0x000fca0000000800 */
[----:B------:R-:W-:Y:S01]  /*5da0*/  BAR.SYNC.DEFER_BLOCKING 0x0 ;  /* 0x0000000000007b1d */ /* 0x000fe20000010000 */
[----:B------:R-:W-:Y:S01]  /*5db0*/  ISETP.GE.AND P1, PT, R11, UR5, PT ;  /* 0x000000050b007c0c */ /* 0x000fe2000bf26270 */
[----:B------:R-:W-:Y:S01]  /*5dc0*/  VIADD R11, R2, 0x3 ;  /* 0x00000003020b7836 */ /* 0x000fe20000000000 */
[----:B------:R-:W-:-:S03]  /*5dd0*/  ISETP.GE.AND P4, PT, R0, UR4, PT ;  /* 0x0000000400007c0c */ /* 0x000fc6000bf86270 */
[----:B------:R-:W-:Y:S01]  /*5de0*/  ULDC UR7, c[0x0][0x228] ;  /* 0x00008a0000077ab9 */ /* 0x000fe20000000800 */
[----:B------:R-:W-:Y:S02]  /*5df0*/  ISETP.GE.AND P5, PT, R11, UR5, PT ;  /* 0x000000050b007c0c */ /* 0x000fe4000bfa6270 */
[----:B------:R-:W-:Y:S01]  /*5e00*/  ISETP.LT.AND P4, PT, R2, UR5, !P4 ;  /* 0x0000000502007c0c */ /* 0x000fe2000e781270 */
[----:B-1----:R-:W-:Y:S02]  /*5e10*/  IMAD R53, R0, R57, RZ ;  /* 0x0000003900357224 */ /* 0x002fe400078e02ff */
[C---:B0-----:R-:W-:Y:S01]  /*5e20*/  IMAD.SHL.U32 R8, R10.reuse, 0x10, RZ ;  /* 0x000000100a087824 */ /* 0x041fe200078e00ff */
[C---:B------:R-:W-:Y:S01]  /*5e30*/  LOP3.LUT R52, R10.reuse, 0x7f, RZ, 0xc0, !PT ;  /* 0x0000007f0a347812 */ /* 0x040fe200078ec0ff */
[----:B------:R-:W-:Y:S01]  /*5e40*/  IMAD.SHL.U32 R9, R10, 0x40, RZ ;  /* 0x000000400a097824 */ /* 0x000fe200078e00ff */
[----:B------:R-:W-:Y:S01]  /*5e50*/  LEA R54, P0, R53, UR8, 0x1 ;  /* 0x0000000835367c11 */ /* 0x000fe2000f8008ff */
[----:B------:R-:W-:Y:S01]  /*5e60*/  IMAD R57, R57, 0x80, R53 ;  /* 0x0000008039397824 */ /* 0x000fe200078e0235 */
[----:B------:R-:W-:-:S02]  /*5e70*/  LOP3.LUT R8, R8, 0xf0, RZ, 0xc0, !PT ;  /* 0x000000f008087812 */ /* 0x000fc400078ec0ff */
[----:B------:R-:W-:Y:S02]  /*5e80*/  LOP3.LUT R9, R9, 0x400, RZ, 0xc0, !PT ;  /* 0x0000040009097812 */ /* 0x000fe400078ec0ff */
[----:B------:R-:W-:Y:S02]  /*5e90*/  LEA R52, R52, UR12, 0x4 ;  /* 0x0000000c34347c11 */ /* 0x000fe4000f8e20ff */
[----:B------:R-:W-:Y:S02]  /*5ea0*/  IADD3 R8, R9, UR12, R8 ;  /* 0x0000000c09087c10 */ /* 0x000fe4000fffe008 */
[----:B------:R-:W-:Y:S01]  /*5eb0*/  LOP3.LUT R9, R10, 0x60, RZ, 0xc0, !PT ;  /* 0x000000600a097812 */ /* 0x000fe200078ec0ff */
[----:B------:R-:W-:Y:S01]  /*5ec0*/  VIADD R10, R2, 0x4 ;  /* 0x00000004020a7836 */ /* 0x000fe20000000000 */
[----:B------:R-:W-:Y:S01]  /*5ed0*/  LEA R56, P6, R57, UR8, 0x1 ;  /* 0x0000000839387c11 */ /* 0x000fe2000f8c08ff */
[----:B------:R-:W-:Y:S01]  /*5ee0*/  ULDC UR8, c[0x0][0x228] ;  /* 0x00008a0000087ab9 */ /* 0x000fe20000000800 */
[----:B------:R-:W-:Y:S01]  /*5ef0*/  LEA.HI.X.SX32 R55, R53, UR9, 0x1, P0 ;  /* 0x0000000935377c11 */ /* 0x000fe200080f0eff */
[----:B------:R-:W-:Y:S01]  /*5f00*/  IMAD R88, R9, 0x8, R8 ;  /* 0x0000000809587824 */ /* 0x000fe200078e0208 */
[----:B------:R-:W-:Y:S01]  /*5f10*/  ISETP.GE.AND P2, PT, R10, UR5, PT ;  /* 0x000000050a007c0c */ /* 0x000fe2000bf46270 */
[C---:B------:R-:W-:Y:S01]  /*5f20*/  IMAD R53, R2.reuse, UR6, RZ ;  /* 0x0000000602357c24 */ /* 0x040fe2000f8e02ff */
[----:B------:R-:W-:-:S02]  /*5f30*/  ISETP.GE.AND P0, PT, R2, UR5, PT ;  /* 0x0000000502007c0c */ /* 0x000fc4000bf06270 */
[----:B------:R-:W-:Y:S01]  /*5f40*/  STSM.16.M88.4 [R88], R16 ;  /* 0x0000001058007844 */ /* 0x000fe20000000200 */
[----:B------:R-:W-:Y:S01]  /*5f50*/  LEA.HI.X.SX32 R57, R57, UR9, 0x1, P6 ;  /* 0x0000000939397c11 */ /* 0x000fe2000b0f0eff */
[----:B------:R-:W-:Y:S01]  /*5f60*/  IMAD.WIDE R58, R53, 0x2, R54 ;  /* 0x00000002353a7825 */ /* 0x000fe200078e0236 */
[----:B------:R-:W-:Y:S01]  /*5f70*/  BAR.SYNC.DEFER_BLOCKING 0x0 ;  /* 0x0000000000007b1d */ /* 0x000fe20000010000 */
[C---:B------:R-:W-:Y:S02]  /*5f80*/  ISETP.LT.AND P6, PT, R3.reuse, UR4, !P0 ;  /* 0x0000000403007c0c */ /* 0x040fe4000c7c1270 */
[----:B------:R-:W-:Y:S02]  /*5f90*/  ISETP.LT.AND P0, PT, R0, UR4, !P3 ;  /* 0x0000000400007c0c */ /* 0x000fe4000df01270 */
[----:B------:R-:W-:Y:S01]  /*5fa0*/  ISETP.LT.AND P3, PT, R3, UR4, !P3 ;  /* 0x0000000403007c0c */ /* 0x000fe2000df61270 */
[----:B------:R-:W-:Y:S01]  /*5fb0*/  ULDC UR9, c[0x0][0x228] ;  /* 0x00008a0000097ab9 */ /* 0x000fe20000000800 */
[----:B------:R-:W0:Y:S01]  /*5fc0*/  LDS.128 R72, [R52] ;  /* 0x0000000034487984 */ /* 0x000e220000000c00 */
[----:B------:R-:W-:Y:S06]  /*5fd0*/  BAR.SYNC.DEFER_BLOCKING 0x0 ;  /* 0x0000000000007b1d */ /* 0x000fec0000010000 */
[----:B------:R-:W-:Y:S02]  /*5fe0*/  STSM.16.M88.4 [R88], R20 ;  /* 0x0000001458007844 */ /* 0x000fe40000000200 */
[----:B------:R-:W-:Y:S06]  /*5ff0*/  BAR.SYNC.DEFER_BLOCKING 0x0 ;  /* 0x0000000000007b1d */ /* 0x000fec0000010000 */
[----:B------:R-:W1:Y:S02]  /*6000*/  LDS.128 R68, [R52] ;  /* 0x0000000034447984 */ /* 0x000e640000000c00 */
[----:B------:R-:W-:Y:S06]  /*6010*/  BAR.SYNC.DEFER_BLOCKING 0x0 ;  /* 0x0000000000007b1d */ /* 0x000fec0000010000 */
[----:B------:R-:W-:Y:S02]  /*6020*/  STSM.16.M88.4 [R88], R28 ;  /* 0x0000001c58007844 */ /* 0x000fe40000000200 */
[----:B------:R-:W-:Y:S06]  /*6030*/  BAR.SYNC.DEFER_BLOCKING 0x0 ;  /* 0x0000000000007b1d */ /* 0x000fec0000010000 */
[----:B------:R-:W2:Y:S02]  /*6040*/  LDS.128 R64, [R52] ;  /* 0x0000000034407984 */ /* 0x000ea40000000c00 */
[----:B------:R-:W-:Y:S06]  /*6050*/  BAR.SYNC.DEFER_BLOCKING 0x0 ;  /* 0x0000000000007b1d */ /* 0x000fec0000010000 */
[----:B------:R-:W-:Y:S02]  /*6060*/  STSM.16.M88.4 [R88], R32 ;  /* 0x0000002058007844 */ /* 0x000fe40000000200 */
[----:B------:R-:W-:Y:S06]  /*6070*/  BAR.SYNC.DEFER_BLOCKING 0x0 ;  /* 0x0000000000007b1d */ /* 0x000fec0000010000 */
[----:B------:R-:W3:Y:S02]  /*6080*/  LDS.128 R60, [R52] ;  /* 0x00000000343c7984 */ /* 0x000ee40000000c00 */
[----:B------:R-:W-:Y:S06]  /*6090*/  BAR.SYNC.DEFER_BLOCKING 0x0 ;  /* 0x0000000000007b1d */ /* 0x000fec0000010000 */
[----:B------:R-:W-:Y:S02]  /*60a0*/  STSM.16.M88.4 [R88], R36 ;  /* 0x0000002458007844 */ /* 0x000fe40000000200 */
[----:B------:R-:W-:Y:S06]  /*60b0*/  BAR.SYNC.DEFER_BLOCKING 0x0 ;  /* 0x0000000000007b1d */ /* 0x000fec0000010000 */
[----:B------:R-:W4:Y:S02]  /*60c0*/  LDS.128 R16, [R52] ;  /* 0x0000000034107984 */ /* 0x000f240000000c00 */
[----:B------:R-:W-:Y:S06]  /*60d0*/  BAR.SYNC.DEFER_BLOCKING 0x0 ;  /* 0x0000000000007b1d */ /* 0x000fec0000010000 */
[----:B------:R-:W-:Y:S02]  /*60e0*/  STSM.16.M88.4 [R88], R100 ;  /* 0x0000006458007844 */ /* 0x000fe40000000200 */
[----:B------:R-:W-:Y:S06]  /*60f0*/  BAR.SYNC.DEFER_BLOCKING 0x0 ;  /* 0x0000000000007b1d */ /* 0x000fec0000010000 */
[----:B------:R-:W5:Y:S02]  /*6100*/  LDS.128 R12, [R52] ;  /* 0x00000000340c7984 */ /* 0x000f640000000c00 */
        /* <DEDUP_REMOVED lines=13> */
[----:B------:R0:W-:Y:S02]  /*61e0*/  STSM.16.M88.4 [R88], R76 ;  /* 0x0000004c58007844 */ /* 0x0001e40000000200 */
[----:B------:R-:W-:Y:S01]  /*61f0*/  BAR.SYNC.DEFER_BLOCKING 0x0 ;  /* 0x0000000000007b1d */ /* 0x000fe20000010000 */
[----:B0-----:R-:W-:Y:S01]  /*6200*/  IMAD.WIDE R76, R53, 0x2, R56 ;  /* 0x00000002354c7825 */ /* 0x001fe200078e0238 */
[----:B------:R-:W-:-:S04]  /*6210*/  PRMT R79, R72, 0x7632, R79 ;  /* 0x00007632484f7816 */ /* 0x000fc8000000004f */
[----:B------:R-:W0:Y:S02]  /*6220*/  LDS.128 R28, [R52] ;  /* 0x00000000341c7984 */ /* 0x000e240000000c00 */
[----:B------:R-:W-:Y:S06]  /*6230*/  BAR.SYNC.DEFER_BLOCKING 0x0 ;  /* 0x0000000000007b1d */ /* 0x000fec0000010000 */
[----:B------:R-:W-:Y:S02]  /*6240*/  STSM.16.M88.4 [R88], R44 ;  /* 0x0000002c58007844 */ /* 0x000fe40000000200 */
[----:B------:R-:W-:Y:S06]  /*6250*/  BAR.SYNC.DEFER_BLOCKING 0x0 ;  /* 0x0000000000007b1d */ /* 0x000fec0000010000 */
[----:B------:R-:W-:Y:S02]  /*6260*/  LDS.128 R32, [R52] ;  /* 0x0000000034207984 */ /* 0x000fe40000000c00 */
[----:B------:R-:W-:Y:S06]  /*6270*/  BAR.SYNC.DEFER_BLOCKING 0x0 ;  /* 0x0000000000007b1d */ /* 0x000fec0000010000 */
[----:B------:R1:W-:Y:S02]  /*6280*/  STSM.16.M88.4 [R88], R80 ;  /* 0x0000005058007844 */ /* 0x0003e40000000200 */
[----:B------:R-:W-:Y:S01]  /*6290*/  BAR.SYNC.DEFER_BLOCKING 0x0 ;  /* 0x0000000000007b1d */ /* 0x000fe20000010000 */
[----:B-1----:R-:W-:-:S02]  /*62a0*/  VIADD R81, R53, UR6 ;  /* 0x0000000635517c36 */ /* 0x002fc40008000000 */
[----:B------:R-:W-:Y:S02]  /*62b0*/  VIADD R53, R2, 0x5 ;  /* 0x0000000502357836 */ /* 0x000fe40000000000 */
[C---:B------:R-:W-:Y:S01]  /*62c0*/  VIADD R83, R81.reuse, UR6 ;  /* 0x0000000651537c36 */ /* 0x040fe20008000000 */
[----:B------:R-:W1:Y:S02]  /*62d0*/  LDS.128 R36, [R52] ;  /* 0x0000000034247984 */ /* 0x000e640000000c00 */
[----:B------:R-:W-:Y:S06]  /*62e0*/  BAR.SYNC.DEFER_BLOCKING 0x0 ;  /* 0x0000000000007b1d */ /* 0x000fec0000010000 */
[----:B------:R-:W-:Y:S02]  /*62f0*/  STSM.16.M88.4 [R88], R48 ;  /* 0x0000003058007844 */ /* 0x000fe40000000200 */
[----:B------:R-:W-:Y:S06]  /*6300*/  BAR.SYNC.DEFER_BLOCKING 0x0 ;  /* 0x0000000000007b1d */ /* 0x000fec0000010000 */
        /* <DEDUP_REMOVED lines=8> */
[----:B------:R-:W-:Y:S02]  /*6390*/  LDS.128 R48, [R52] ;  /* 0x0000000034307984 */ /* 0x000fe40000000c00 */
[----:B------:R-:W-:Y:S06]  /*63a0*/  BAR.SYNC.DEFER_BLOCKING 0x0 ;  /* 0x0000000000007b1d */ /* 0x000fec0000010000 */
[----:B------:R2:W-:Y:S02]  /*63b0*/  STSM.16.M88.4 [R88], R4 ;  /* 0x0000000458007844 */ /* 0x0005e40000000200 */
[----:B------:R-:W-:Y:S01]  /*63c0*/  BAR.SYNC.DEFER_BLOCKING 0x0 ;  /* 0x0000000000007b1d */ /* 0x000fe20000010000 */
[----:B--2---:R-:W-:-:S04]  /*63d0*/  IMAD.WIDE R4, R81, 0x2, R56 ;  /* 0x0000000251047825 */ /* 0x004fc800078e0238 */
[----:B------:R-:W-:Y:S01]  /*63e0*/  IMAD.WIDE R6, R83, 0x2, R54 ;  /* 0x0000000253067825 */ /* 0x000fe200078e0236 */
[----:B------:R2:W-:Y:S01]  /*63f0*/  @P4 STG.E.U16 desc[UR14][R58.64], R72 ;  /* 0x000000483a004986 */ /* 0x0005e2000c10150e */
[----:B------:R-:W-:Y:S02]  /*6400*/  ISETP.LT.AND P4, PT, R0, UR4, !P1 ;  /* 0x0000000400007c0c */ /* 0x000fe4000cf81270 */
[----:B------:R-:W-:Y:S01]  /*6410*/  ISETP.LT.AND P1, PT, R3, UR4, !P1 ;  /* 0x0000000403007c0c */ /* 0x000fe2000cf21270 */
[----:B------:R3:W-:Y:S01]  /*6420*/  @P6 STG.E.U16 desc[UR14][R76.64], R79 ;  /* 0x0000004f4c006986 */ /* 0x0007e2000c10150e */
[----:B------:R-:W-:Y:S01]  /*6430*/  ISETP.GE.AND P6, PT, R53, UR5, PT ;  /* 0x0000000535007c0c */ /* 0x000fe2000bfc6270 */
[----:B------:R-:W-:Y:S02]  /*6440*/  VIADD R53, R2, 0x6 ;  /* 0x0000000602357836 */ /* 0x000fe40000000000 */
[----:B--2---:R-:W-:Y:S01]  /*6450*/  IMAD.WIDE R58, R83, 0x2, R56 ;  /* 0x00000002533a7825 */ /* 0x004fe200078e0238 */
[----:B------:R-:W-:-:S03]  /*6460*/  PRMT R72, R73, 0x7632, R72 ;  /* 0x0000763249487816 */ /* 0x000fc60000000048 */
[----:B---3--:R-:W-:Y:S01]  /*6470*/  IMAD.WIDE R78, R81, 0x2, R54 ;  /* 0x00000002514e7825 */ /* 0x008fe200078e0236 */
[----:B------:R-:W-:-:S03]  /*6480*/  PRMT R77, R68, 0x7632, R77 ;  /* 0x00007632444d7816 */ /* 0x000fc6000000004d */
[----:B------:R-:W-:Y:S01]  /*6490*/  VIADD R83, R83, UR6 ;  /* 0x0000000653537c36 */ /* 0x000fe20008000000 */
[----:B------:R2:W-:Y:S01]  /*64a0*/  @P0 STG.E.U16 desc[UR14][R78.64], R68 ;  /* 0x000000444e000986 */ /* 0x0005e2000c10150e */
[----:B------:R-:W-:Y:S01]  /*64b0*/  ISETP.GE.AND P0, PT, R53, UR5, PT ;  /* 0x0000000535007c0c */ /* 0x000fe2000bf06270 */
[----:B------:R-:W-:Y:S02]  /*64c0*/  VIADD R53, R2, 0x8 ;  /* 0x0000000802357836 */ /* 0x000fe40000000000 */
[----:B------:R3:W-:Y:S01]  /*64d0*/  @P3 STG.E.U16 desc[UR14][R4.64], R77 ;  /* 0x0000004d04003986 */ /* 0x0007e2000c10150e */
[C---:B------:R-:W-:Y:S02]  /*64e0*/  ISETP.LT.AND P3, PT, R0.reuse, UR4, !P5 ;  /* 0x0000000400007c0c */ /* 0x040fe4000ef61270 */
[----:B------:R-:W-:Y:S01]  /*64f0*/  ISETP.LT.AND P5, PT, R3, UR4, !P5 ;  /* 0x0000000403007c0c */ /* 0x000fe2000efa1270 */
[----:B------:R-:W-:Y:S01]  /*6500*/  @P4 STG.E.U16 desc[UR14][R6.64], R73 ;  /* 0x0000004906004986 */ /* 0x000fe2000c10150e */
[----:B------:R-:W-:-:S02]  /*6510*/  ISETP.LT.AND P4, PT, R0, UR4, !P2 ;  /* 0x0000000400007c0c */ /* 0x000fc4000d781270 */
[----:B------:R-:W-:Y:S01]  /*6520*/  ISETP.LT.AND P2, PT, R3, UR4, !P2 ;  /* 0x0000000403007c0c */ /* 0x000fe2000d741270 */
[----:B------:R4:W-:Y:S01]  /*6530*/  @P1 STG.E.U16 desc[UR14][R58.64], R72 ;  /* 0x000000483a001986 */ /* 0x0009e2000c10150e */
[C---:B--2---:R-:W-:Y:S02]  /*6540*/  VIADD R79, R83.reuse, UR6 ;  /* 0x00000006534f7c36 */ /* 0x044fe40008000000 */
[----:B------:R-:W-:Y:S02]  /*6550*/  VIADD R68, R2, 0x7 ;  /* 0x0000000702447836 */ /* 0x000fe40000000000 */
[----:B---3--:R-:W-:-:S03]  /*6560*/  IMAD.WIDE R76, R83, 0x2, R54 ;  /* 0x00000002534c7825 */ /* 0x008fc600078e0236 */
[----:B------:R-:W-:Y:S01]  /*6570*/  ISETP.GE.AND P1, PT, R68, UR5, PT ;  /* 0x0000000544007c0c */ /* 0x000fe2000bf26270 */
[----:B------:R-:W-:Y:S01]  /*6580*/  IMAD.WIDE R4, R83, 0x2, R56 ;  /* 0x0000000253047825 */ /* 0x000fe200078e0238 */
[----:B------:R-:W-:Y:S01]  /*6590*/  @P3 STG.E.U16 desc[UR14][R76.64], R69 ;  /* 0x000000454c003986 */ /* 0x000fe2000c10150e */
[----:B------:R-:W-:Y:S02]  /*65a0*/  ISETP.GE.AND P3, PT, R53, UR5, PT ;  /* 0x0000000535007c0c */ /* 0x000fe4000bf66270 */
[----:B----4-:R-:W-:Y:S01]  /*65b0*/  PRMT R59, R69, 0x7632, R59 ;  /* 0x00007632453b7816 */ /* 0x010fe2000000003b */
[----:B------:R-:W-:-:S04]  /*65c0*/  IMAD.WIDE R6, R79, 0x2, R54 ;  /* 0x000000024f067825 */ /* 0x000fc800078e0236 */
[----:B------:R2:W-:Y:S01]  /*65d0*/  @P5 STG.E.U16 desc[UR14][R4.64], R59 ;  /* 0x0000003b04005986 */ /* 0x0005e2000c10150e */
[----:B------:R-:W-:Y:S01]  /*65e0*/  ISETP.LT.AND P5, PT, R0, UR4, !P6 ;  /* 0x0000000400007c0c */ /* 0x000fe2000f7a1270 */
[----:B------:R-:W-:Y:S01]  /*65f0*/  VIADD R72, R2, 0x9 ;  /* 0x0000000902487836 */ /* 0x000fe20000000000 */
[C---:B------:R-:W-:Y:S01]  /*6600*/  ISETP.LT.AND P6, PT, R3.reuse, UR4, !P6 ;  /* 0x0000000403007c0c */ /* 0x040fe2000f7c1270 */
[----:B------:R3:W-:Y:S01]  /*6610*/  @P4 STG.E.U16 desc[UR14][R6.64], R74 ;  /* 0x0000004a06004986 */ /* 0x0007e2000c10150e */
[----:B------:R-:W-:Y:S01]  /*6620*/  ISETP.LT.AND P4, PT, R0, UR4, !P0 ;  /* 0x0000000400007c0c */ /* 0x000fe2000c781270 */
[----:B------:R-:W-:Y:S01]  /*6630*/  VIADD R53, R2, 0xa ;  /* 0x0000000a02357836 */ /* 0x000fe20000000000 */
[----:B------:R-:W-:Y:S01]  /*6640*/  ISETP.LT.AND P0, PT, R3, UR4, !P0 ;  /* 0x0000000403007c0c */ /* 0x000fe2000c701270 */
[----:B--2---:R-:W-:Y:S01]  /*6650*/  IMAD.WIDE R58, R79, 0x2, R56 ;  /* 0x000000024f3a7825 */ /* 0x004fe200078e0238 */
[----:B------:R-:W-:-:S03]  /*6660*/  PRMT R5, R74, 0x7632, R5 ;  /* 0x000076324a057816 */ /* 0x000fc60000000005 */
[----:B------:R-:W-:Y:S01]  /*6670*/  VIADD R79, R79, UR6 ;  /* 0x000000064f4f7c36 */ /* 0x000fe20008000000 */
[----:B---3--:R-:W-:Y:S01]  /*6680*/  PRMT R7, R70, 0x7632, R7 ;  /* 0x0000763246077816 */ /* 0x008fe20000000007 */
[----:B------:R2:W-:Y:S01]  /*6690*/  @P2 STG.E.U16 desc[UR14][R58.64], R5 ;  /* 0x000000053a002986 */ /* 0x0005e2000c10150e */
[----:B------:R-:W-:Y:S01]  /*66a0*/  ISETP.GE.AND P2, PT, R72, UR5, PT ;  /* 0x0000000548007c0c */ /* 0x000fe2000bf46270 */
[----:B------:R-:W-:Y:S01]  /*66b0*/  IMAD.WIDE R68, R79, 0x2, R56 ;  /* 0x000000024f447825 */ /* 0x000fe200078e0238 */
[----:B------:R-:W-:-:S03]  /*66c0*/  PRMT R72, R75, 0x7632, R72 ;  /* 0x000076324b487816 */ /* 0x000fc60000000048 */
[----:B--2---:R-:W-:-:S04]  /*66d0*/  IMAD.WIDE R4, R79, 0x2, R54 ;  /* 0x000000024f047825 */ /* 0x004fc800078e0236 */
[----:B------:R-:W-:Y:S01]  /*66e0*/  VIADD R79, R79, UR6 ;  /* 0x000000064f4f7c36 */ /* 0x000fe20008000000 */
[----:B------:R2:W-:Y:S01]  /*66f0*/  @P5 STG.E.U16 desc[UR14][R4.64], R70 ;  /* 0x0000004604005986 */ /* 0x0005e2000c10150e */
[----:B------:R-:W-:Y:S01]  /*6700*/  ISETP.GE.AND P5, PT, R53, UR5, PT ;  /* 0x0000000535007c0c */ /* 0x000fe2000bfa6270 */
[----:B------:R-:W-:Y:S02]  /*6710*/  VIADD R53, R2, 0xb ;  /* 0x0000000b02357836 */ /* 0x000fe40000000000 */
[----:B------:R3:W-:Y:S01]  /*6720*/  @P6 STG.E.U16 desc[UR14][R68.64], R7 ;  /* 0x0000000744006986 */ /* 0x0007e2000c10150e */
[----:B------:R-:W-:Y:S01]  /*6730*/  ISETP.LT.AND P6, PT, R0, UR4, !P1 ;  /* 0x0000000400007c0c */ /* 0x000fe2000cfc1270 */
[----:B------:R-:W-:Y:S01]  /*6740*/  VIADD R73, R79, UR6 ;  /* 0x000000064f497c36 */ /* 0x000fe20008000000 */
[----:B------:R-:W-:-:S03]  /*6750*/  ISETP.LT.AND P1, PT, R3, UR4, !P1 ;  /* 0x0000000403007c0c */ /* 0x000fc6000cf21270 */
[----:B------:R-:W-:Y:S01]  /*6760*/  IMAD.WIDE R58, R73, 0x2, R54 ;  /* 0x00000002493a7825 */ /* 0x000fe200078e0236 */
[----:B--2---:R-:W-:-:S03]  /*6770*/  PRMT R70, R64, 0x7632, R70 ;  /* 0x0000763240467816 */ /* 0x004fc60000000046 */
[----:B------:R-:W-:-:S04]  /*6780*/  IMAD.WIDE R4, R79, 0x2, R56 ;  /* 0x000000024f047825 */ /* 0x000fc800078e0238 */
[----:B---3--:R-:W-:-:S04]  /*6790*/  IMAD.WIDE R6, R79, 0x2, R54 ;  /* 0x000000024f067825 */ /* 0x008fc800078e0236 */
[----:B------:R-:W-:Y:S01]  /*67a0*/  IMAD.WIDE R68, R73, 0x2, R56 ;  /* 0x0000000249447825 */ /* 0x000fe200078e0238 */
[----:B------:R2:W-:Y:S01]  /*67b0*/  @P4 STG.E.U16 desc[UR14][R6.64], R75 ;  /* 0x0000004b06004986 */ /* 0x0005e2000c10150e */
[----:B------:R-:W-:Y:S02]  /*67c0*/  ISETP.LT.AND P4, PT, R0, UR4, !P3 ;  /* 0x0000000400007c0c */ /* 0x000fe4000df81270 */
[----:B------:R-:W-:Y:S01]  /*67d0*/  ISETP.LT.AND P3, PT, R3, UR4, !P3 ;  /* 0x0000000403007c0c */ /* 0x000fe2000df61270 */
[----:B------:R-:W-:Y:S01]  /*67e0*/  VIADD R73, R73, UR6 ;  /* 0x0000000649497c36 */ /* 0x000fe20008000000 */
[----:B------:R3:W-:Y:S01]  /*67f0*/  @P0 STG.E.U16 desc[UR14][R4.64], R72 ;  /* 0x0000004804000986 */ /* 0x0007e2000c10150e */
[----:B------:R-:W-:Y:S01]  /*6800*/  ISETP.GE.AND P0, PT, R53, UR5, PT ;  /* 0x0000000535007c0c */ /* 0x000fe2000bf06270 */
[----:B------:R-:W-:Y:S02]  /*6810*/  VIADD R53, R2, 0xc ;  /* 0x0000000c02357836 */ /* 0x000fe40000000000 */
[----:B------:R4:W-:Y:S01]  /*6820*/  @P6 STG.E.U16 desc[UR14][R58.64], R71 ;  /* 0x000000473a006986 */ /* 0x0009e2000c10150e */
[----:B------:R-:W-:-:S02]  /*6830*/  ISETP.LT.AND P6, PT, R0, UR4, !P2 ;  /* 0x0000000400007c0c */ /* 0x000fc4000d7c1270 */
[----:B--2---:R-:W-:Y:S01]  /*6840*/  PRMT R7, R71, 0x7632, R7 ;  /* 0x0000763247077816 */ /* 0x004fe20000000007 */
[----:B------:R-:W-:Y:S01]  /*6850*/  VIADD R75, R73, UR6 ;  /* 0x00000006494b7c36 */ /* 0x000fe20008000000 */
[----:B------:R-:W-:-:S03]  /*6860*/  ISETP.LT.AND P2, PT, R3, UR4, !P2 ;  /* 0x0000000403007c0c */ /* 0x000fc6000d741270 */
[----:B------:R2:W-:Y:S01]  /*6870*/  @P1 STG.E.U16 desc[UR14][R68.64], R7 ;  /* 0x0000000744001986 */ /* 0x0005e2000c10150e */
[----:B---3--:R-:W-:Y:S01]  /*6880*/  IMAD.WIDE R4, R73, 0x2, R56 ;  /* 0x0000000249047825 */ /* 0x008fe200078e0238 */
[----:B------:R-:W-:-:S03]  /*6890*/  ISETP.GE.AND P1, PT, R53, UR5, PT ;  /* 0x0000000535007c0c */ /* 0x000fc6000bf26270 */
[----:B----4-:R-:W-:-:S04]  /*68a0*/  IMAD.WIDE R58, R75, 0x2, R54 ;  /* 0x000000024b3a7825 */ /* 0x010fc800078e0236 */
[----:B------:R-:W-:Y:S02]  /*68b0*/  VIADD R53, R2, 0xd ;  /* 0x0000000d02357836 */ /* 0x000fe40000000000 */
[----:B--2---:R-:W-:-:S04]  /*68c0*/  IMAD.WIDE R6, R73, 0x2, R54 ;  /* 0x0000000249067825 */ /* 0x004fc800078e0236 */
[----:B------:R-:W-:Y:S01]  /*68d0*/  IMAD.WIDE R68, R75, 0x2, R56 ;  /* 0x000000024b447825 */ /* 0x000fe200078e0238 */
[----:B------:R2:W-:Y:S01]  /*68e0*/  @P4 STG.E.U16 desc[UR14][R6.64], R64 ;  /* 0x0000004006004986 */ /* 0x0005e2000c10150e */
[----:B------:R-:W-:Y:S02]  /*68f0*/  ISETP.GE.AND P4, PT, R53, UR5, PT ;  /* 0x0000000535007c0c */ /* 0x000fe4000bf86270 */
[----:B------:R-:W-:Y:S01]  /*6900*/  VIADD R75, R75, UR6 ;  /* 0x000000064b4b7c36 */ /* 0x000fe20008000000 */
[----:B------:R3:W-:Y:S01]  /*6910*/  @P3 STG.E.U16 desc[UR14][R4.64], R70 ;  /* 0x0000004604003986 */ /* 0x0007e2000c10150e */
[----:B------:R-:W-:Y:S01]  /*6920*/  ISETP.LT.AND P3, PT, R0, UR4, !P5 ;  /* 0x0000000400007c0c */ /* 0x000fe2000ef61270 */
[----:B------:R-:W-:Y:S01]  /*6930*/  VIADD R53, R2, 0xf ;  /* 0x0000000f02357836 */ /* 0x000fe20000000000 */
[----:B------:R-:W-:Y:S01]  /*6940*/  ISETP.LT.AND P5, PT, R3, UR4, !P5 ;  /* 0x0000000403007c0c */ /* 0x000fe2000efa1270 */
[----:B------:R4:W-:Y:S01]  /*6950*/  @P6 STG.E.U16 desc[UR14][R58.64], R60 ;  /* 0x0000003c3a006986 */ /* 0x0009e2000c10150e */
[----:B------:R-:W-:-:S02]  /*6960*/  ISETP.LT.AND P6, PT, R0, UR4, !P0 ;  /* 0x0000000400007c0c */ /* 0x000fc4000c7c1270 */
[----:B------:R-:W-:Y:S01]  /*6970*/  ISETP.LT.AND P0, PT, R3, UR4, !P0 ;  /* 0x0000000403007c0c */ /* 0x000fe2000c701270 */
[----:B--2---:R-:W-:Y:S01]  /*6980*/  VIADD R64, R2, 0xe ;  /* 0x0000000e02407836 */ /* 0x004fe20000000000 */
[----:B------:R-:W-:Y:S01]  /*6990*/  PRMT R7, R60, 0x7632, R7 ;  /* 0x000076323c077816 */ /* 0x000fe20000000007 */
[----:B---3--:R-:W-:-:S04]  /*69a0*/  IMAD.WIDE R4, R75, 0x2, R56 ;  /* 0x000000024b047825 */ /* 0x008fc800078e0238 */
[----:B------:R2:W-:Y:S01]  /*69b0*/  @P2 STG.E.U16 desc[UR14][R68.64], R7 ;  /* 0x0000000744002986 */ /* 0x0005e2000c10150e */
[----:B------:R-:W-:Y:S02]  /*69c0*/  ISETP.GE.AND P2, PT, R64, UR5, PT ;  /* 0x0000000540007c0c */ /* 0x000fe4000bf46270 */
[----:B----4-:R-:W-:Y:S02]  /*69d0*/  PRMT R59, R65, 0x7632, R59 ;  /* 0x00007632413b7816 */ /* 0x010fe4000000003b */
[----:B------:R-:W-:Y:S01]  /*69e0*/  PRMT R64, R67, 0x7632, R64 ;  /* 0x0000763243407816 */ /* 0x000fe20000000040 */
[----:B--2---:R-:W-:-:S04]  /*69f0*/  IMAD.WIDE R6, R75, 0x2, R54 ;  /* 0x000000024b067825 */ /* 0x004fc800078e0236 */
[----:B------:R-:W-:Y:S01]  /*6a00*/  VIADD R75, R75, UR6 ;  /* 0x000000064b4b7c36 */ /* 0x000fe20008000000 */
[----:B------:R-:W-:Y:S01]  /*6a10*/  @P3 STG.E.U16 desc[UR14][R6.64], R65 ;  /* 0x0000004106003986 */ /* 0x000fe2000c10150e */
[----:B------:R-:W-:Y:S01]  /*6a20*/  ISETP.GE.AND P3, PT, R53, UR5, PT ;  /* 0x0000000535007c0c */ /* 0x000fe2000bf66270 */
[----:B------:R-:W-:Y:S02]  /*6a30*/  VIADD R53, R2, 0x10 ;  /* 0x0000001002357836 */ /* 0x000fe40000000000 */
[----:B------:R2:W-:Y:S01]  /*6a40*/  @P5 STG.E.U16 desc[UR14][R4.64], R59 ;  /* 0x0000003b04005986 */ /* 0x0005e2000c10150e */
[----:B------:R-:W-:Y:S01]  /*6a50*/  ISETP.LT.AND P5, PT, R0, UR4, !P1 ;  /* 0x0000000400007c0c */ /* 0x000fe2000cfa1270 */
[----:B------:R-:W-:Y:S01]  /*6a60*/  IMAD.WIDE R68, R75, 0x2, R56 ;  /* 0x000000024b447825 */ /* 0x000fe200078e0238 */
[----:B------:R-:W-:-:S03]  /*6a70*/  ISETP.LT.AND P1, PT, R3, UR4, !P1 ;  /* 0x0000000403007c0c */ /* 0x000fc6000cf21270 */
[----:B--2---:R-:W-:Y:S01]  /*6a80*/  IMAD.WIDE R58, R75, 0x2, R54 ;  /* 0x000000024b3a7825 */ /* 0x004fe200078e0236 */
[----:B------:R-:W-:-:S03]  /*6a90*/  PRMT R5, R61, 0x7632, R5 ;  /* 0x000076323d057816 */ /* 0x000fc60000000005 */
[----:B------:R-:W-:Y:S01]  /*6aa0*/  VIADD R75, R75, UR6 ;  /* 0x000000064b4b7c36 */ /* 0x000fe20008000000 */
[----:B------:R2:W-:Y:S01]  /*6ab0*/  @P6 STG.E.U16 desc[UR14][R58.64], R61 ;  /* 0x0000003d3a006986 */ /* 0x0005e2000c10150e */
[----:B------:R-:W-:Y:S02]  /*6ac0*/  ISETP.LT.AND P6, PT, R0, UR4, !P4 ;  /* 0x0000000400007c0c */ /* 0x000fe4000e7c1270 */
[----:B------:R-:W-:Y:S01]  /*6ad0*/  ISETP.LT.AND P4, PT, R3, UR4, !P4 ;  /* 0x0000000403007c0c */ /* 0x000fe2000e781270 */
[----:B------:R3:W-:Y:S01]  /*6ae0*/  @P0 STG.E.U16 desc[UR14][R68.64], R5 ;  /* 0x0000000544000986 */ /* 0x0007e2000c10150e */
[----:B------:R-:W-:Y:S01]  /*6af0*/  IMAD.WIDE R6, R75, 0x2, R56 ;  /* 0x000000024b067825 */ /* 0x000fe200078e0238 */
[----:B------:R-:W-:-:S03]  /*6b00*/  ISETP.GE.AND P0, PT, R53, UR5, PT ;  /* 0x0000000535007c0c */ /* 0x000fc6000bf06270 */
[----:B------:R-:W-:Y:S01]  /*6b10*/  VIADD R53, R2, 0x11 ;  /* 0x0000001102357836 */ /* 0x000fe20000000000 */
[----:B--2---:R-:W-:Y:S01]  /*6b20*/  PRMT R59, R66, 0x7632, R59 ;  /* 0x00007632423b7816 */ /* 0x004fe2000000003b */
[----:B---3--:R-:W-:-:S04]  /*6b30*/  IMAD.WIDE R4, R75, 0x2, R54 ;  /* 0x000000024b047825 */ /* 0x008fc800078e0236 */
        /* <DEDUP_REMOVED lines=12> */
[----:B------:R-:W-:Y:S01]  /*6c00*/  ISETP.GE.AND P6, PT, R53, UR5, PT ;  /* 0x0000000535007c0c */ /* 0x000fe2000bfc6270 */
[----:B------:R-:W-:Y:S02]  /*6c10*/  VIADD R53, R2, 0x13 ;  /* 0x0000001302357836 */ /* 0x000fe40000000000 */
[----:B------:R3:W-:Y:S01]  /*6c20*/  @P4 STG.E.U16 desc[UR14][R60.64], R5 ;  /* 0x000000053c004986 */ /* 0x0007e2000c10150e */
[----:B------:R-:W-:Y:S01]  /*6c30*/  ISETP.LT.AND P4, PT, R0, UR4, !P3 ;  /* 0x0000000400007c0c */ /* 0x000fe2000df81270 */
[----:B------:R-:W-:Y:S01]  /*6c40*/  IMAD.WIDE R6, R75, 0x2, R56 ;  /* 0x000000024b067825 */ /* 0x000fe200078e0238 */
[----:B------:R-:W-:-:S03]  /*6c50*/  ISETP.LT.AND P3, PT, R3, UR4, !P3 ;  /* 0x0000000403007c0c */ /* 0x000fc6000df61270 */
[----:B------:R-:W-:Y:S02]  /*6c60*/  VIADD R65, R75, UR6 ;  /* 0x000000064b417c36 */ /* 0x000fe40008000000 */
[----:B--2---:R-:W-:Y:S02]  /*6c70*/  VIADD R62, R2, 0x14 ;  /* 0x00000014023e7836 */ /* 0x004fe40000000000 */
[----:B------:R-:W-:-:S04]  /*6c80*/  IMAD.WIDE R58, R65, 0x2, R54 ;  /* 0x00000002413a7825 */ /* 0x000fc800078e0236 */
[----:B---3--:R-:W-:-:S04]  /*6c90*/  IMAD.WIDE R4, R75, 0x2, R54 ;  /* 0x000000024b047825 */ /* 0x008fc800078e0236 */
        /* <DEDUP_REMOVED lines=9> */
[----:B------:R-:W-:-:S02]  /*6d30*/  ISETP.GE.AND P4, PT, R62, UR5, PT ;  /* 0x000000053e007c0c */ /* 0x000fc4000bf86270 */
[----:B--2---:R-:W-:Y:S01]  /*6d40*/  PRMT R5, R63, 0x7632, R5 ;  /* 0x000076323f057816 */ /* 0x004fe20000000005 */
[----:B---3--:R-:W-:-:S04]  /*6d50*/  IMAD.WIDE R6, R65, 0x2, R56 ;  /* 0x0000000241067825 */ /* 0x008fc800078e0238 */
[----:B------:R2:W-:Y:S01]  /*6d60*/  @P3 STG.E.U16 desc[UR14][R60.64], R5 ;  /* 0x000000053c003986 */ /* 0x0005e2000c10150e */
[----:B------:R-:W-:Y:S02]  /*6d70*/  ISETP.LT.AND P3, PT, R0, UR4, !P1 ;  /* 0x0000000400007c0c */ /* 0x000fe4000cf61270 */
[----:B------:R-:W-:Y:S02]  /*6d80*/  ISETP.LT.AND P1, PT, R3, UR4, !P1 ;  /* 0x0000000403007c0c */ /* 0x000fe4000cf21270 */
[----:B----4-:R-:W-:Y:S01]  /*6d90*/  PRMT R59, R16, 0x7632, R59 ;  /* 0x00007632103b7816 */ /* 0x010fe2000000003b */
[----:B--2---:R-:W-:-:S04]  /*6da0*/  IMAD.WIDE R4, R65, 0x2, R54 ;  /* 0x0000000241047825 */ /* 0x004fc800078e0236 */
[----:B------:R-:W-:Y:S01]  /*6db0*/  VIADD R65, R65, UR6 ;  /* 0x0000000641417c36 */ /* 0x000fe20008000000 */
[----:B------:R5:W-:Y:S01]  /*6dc0*/  @P2 STG.E.U16 desc[UR14][R4.64], R16 ;  /* 0x0000001004002986 */ /* 0x000be2000c10150e */
[----:B------:R-:W-:Y:S01]  /*6dd0*/  ISETP.GE.AND P2, PT, R53, UR5, PT ;  /* 0x0000000535007c0c */ /* 0x000fe2000bf46270 */
[----:B------:R-:W-:Y:S02]  /*6de0*/  VIADD R53, R2, 0x16 ;  /* 0x0000001602357836 */ /* 0x000fe40000000000 */
[----:B------:R2:W-:Y:S01]  /*6df0*/  @P0 STG.E.U16 desc[UR14][R6.64], R59 ;  /* 0x0000003b06000986 */ /* 0x0005e2000c10150e */
[----:B------:R-:W-:Y:S01]  /*6e00*/  ISETP.LT.AND P0, PT, R0, UR4, !P6 ;  /* 0x0000000400007c0c */ /* 0x000fe2000f701270 */
[----:B------:R-:W-:Y:S01]  /*6e10*/  IMAD.WIDE R60, R65, 0x2, R56 ;  /* 0x00000002413c7825 */ /* 0x000fe200078e0238 */
[----:B------:R-:W-:Y:S01]  /*6e20*/  ISETP.LT.AND P6, PT, R3, UR7, !P6 ;  /* 0x0000000703007c0c */ /* 0x000fe2000f7c1270 */
[----:B------:R-:W-:Y:S01]  /*6e30*/  ULDC UR4, c[0x0][0x228] ;  /* 0x00008a0000047ab9 */ /* 0x000fe20000000800 */
[----:B------:R-:W-:Y:S01]  /*6e40*/  ULDC UR7, c[0x0][0x228] ;  /* 0x00008a0000077ab9 */ /* 0x000fe20000000800 */
[----:B-----5:R-:W-:Y:S01]  /*6e50*/  PRMT R5, R12, 0x7632, R5 ;  /* 0x000076320c057816 */ /* 0x020fe20000000005 */
[----:B------:R-:W-:-:S02]  /*6e60*/  VIADD R16, R2, 0x17 ;  /* 0x0000001702107836 */ /* 0x000fc40000000000 */
[----:B--2---:R-:W-:-:S04]  /*6e70*/  IMAD.WIDE R58, R65, 0x2, R54 ;  /* 0x00000002413a7825 */ /* 0x004fc800078e0236 */
[----:B------:R-:W-:Y:S01]  /*6e80*/  VIADD R65, R65, UR6 ;  /* 0x0000000641417c36 */ /* 0x000fe20008000000 */
[----:B------:R2:W-:Y:S01]  /*6e90*/  @P3 STG.E.U16 desc[UR14][R58.64], R12 ;  /* 0x0000000c3a003986 */ /* 0x0005e2000c10150e */
[----:B------:R-:W-:Y:S02]  /*6ea0*/  ISETP.GE.AND P3, PT, R53, UR5, PT ;  /* 0x0000000535007c0c */ /* 0x000fe4000bf66270 */
[----:B------:R-:W-:Y:S01]  /*6eb0*/  IMAD.WIDE R6, R65, 0x2, R56 ;  /* 0x0000000241067825 */ /* 0x000fe200078e0238 */
[----:B------:R3:W-:Y:S01]  /*6ec0*/  @P1 STG.E.U16 desc[UR14][R60.64], R5 ;  /* 0x000000053c001986 */ /* 0x0007e2000c10150e */
[----:B------:R-:W-:Y:S01]  /*6ed0*/  ISETP.LT.AND P1, PT, R0, UR4, !P5 ;  /* 0x0000000400007c0c */ /* 0x000fe2000ef21270 */
[----:B------:R-:W-:Y:S02]  /*6ee0*/  ULDC UR4, c[0x0][0x228] ;  /* 0x00008a0000047ab9 */ /* 0x000fe40000000800 */
[----:B------:R-:W-:Y:S01]  /*6ef0*/  ISETP.LT.AND P5, PT, R3, UR4, !P5 ;  /* 0x0000000403007c0c */ /* 0x000fe2000efa1270 */
[----:B------:R-:W-:Y:S01]  /*6f00*/  ULDC UR4, c[0x0][0x228] ;  /* 0x00008a0000047ab9 */ /* 0x000fe20000000800 */
[----:B--2---:R-:W-:Y:S01]  /*6f10*/  PRMT R59, R17, 0x7632, R59 ;  /* 0x00007632113b7816 */ /* 0x004fe2000000003b */
[----:B------:R-:W-:-:S02]  /*6f20*/  VIADD R12, R2, 0x18 ;  /* 0x00000018020c7836 */ /* 0x000fc40000000000 */
[----:B---3--:R-:W-:Y:S01]  /*6f30*/  IMAD.WIDE R4, R65, 0x2, R54 ;  /* 0x0000000241047825 */ /* 0x008fe200078e0236 */
[----:B------:R-:W-:-:S03]  /*6f40*/  PRMT R60, R18, 0x7632, R60 ;  /* 0x00007632123c7816 */ /* 0x000fc6000000003c */
[----:B------:R-:W-:Y:S01]  /*6f50*/  VIADD R65, R65, UR6 ;  /* 0x0000000641417c36 */ /* 0x000fe20008000000 */
[----:B------:R2:W-:Y:S01]  /*6f60*/  @P0 STG.E.U16 desc[UR14][R4.64], R17 ;  /* 0x0000001104000986 */ /* 0x0005e2000c10150e */
[----:B------:R-:W-:Y:S02]  /*6f70*/  ISETP.GE.AND P0, PT, R16, UR5, PT ;  /* 0x0000000510007c0c */ /* 0x000fe4000bf06270 */
[----:B------:R-:W-:Y:S01]  /*6f80*/  VIADD R53, R65, UR6 ;  /* 0x0000000641357c36 */ /* 0x000fe20008000000 */
[----:B------:R3:W-:Y:S01]  /*6f90*/  @P6 STG.E.U16 desc[UR14][R6.64], R59 ;  /* 0x0000003b06006986 */ /* 0x0007e2000c10150e */
[----:B------:R-:W-:Y:S01]  /*6fa0*/  ISETP.LT.AND P6, PT, R0, UR7, !P4 ;  /* 0x0000000700007c0c */ /* 0x000fe2000e7c1270 */
[----:B------:R-:W-:Y:S01]  /*6fb0*/  ULDC UR7, c[0x0][0x228] ;  /* 0x00008a0000077ab9 */ /* 0x000fe20000000800 */
[----:B------:R-:W-:Y:S01]  /*6fc0*/  ISETP.LT.AND P4, PT, R3, UR8, !P4 ;  /* 0x0000000803007c0c */ /* 0x000fe2000e781270 */
[----:B------:R-:W-:Y:S01]  /*6fd0*/  ULDC UR8, c[0x0][0x228] ;  /* 0x00008a0000087ab9 */ /* 0x000fe20000000800 */
[----:B--2---:R-:W-:-:S04]  /*6fe0*/  IMAD.WIDE R4, R65, 0x2, R56 ;  /* 0x0000000241047825 */ /* 0x004fc800078e0238 */
[----:B---3--:R-:W-:-:S04]  /*6ff0*/  IMAD.WIDE R58, R65, 0x2, R54 ;  /* 0x00000002413a7825 */ /* 0x008fc800078e0236 */
[C---:B------:R-:W-:Y:S01]  /*7000*/  IMAD.WIDE R6, R53.reuse, 0x2, R54 ;  /* 0x0000000235067825 */ /* 0x040fe200078e0236 */
[----:B------:R2:W-:Y:S01]  /*7010*/  @P1 STG.E.U16 desc[UR14][R58.64], R13 ;  /* 0x0000000d3a001986 */ /* 0x0005e2000c10150e */
[----:B------:R-:W-:Y:S02]  /*7020*/  ISETP.GE.AND P1, PT, R12, UR5, PT ;  /* 0x000000050c007c0c */ /* 0x000fe4000bf26270 */
[----:B------:R-:W-:-:S04]  /*7030*/  IMAD.WIDE R16, R53, 0x2, R56 ;  /* 0x0000000235107825 */ /* 0x000fc800078e0238 */
[----:B------:R-:W-:Y:S02]  /*7040*/  VIADD R12, R2, 0x19 ;  /* 0x00000019020c7836 */ /* 0x000fe40000000000 */
[----:B------:R-:W-:Y:S01]  /*7050*/  VIADD R53, R53, UR6 ;  /* 0x0000000635357c36 */ /* 0x000fe20008000000 */
[----:B--2---:R-:W-:-:S05]  /*7060*/  PRMT R59, R13, 0x7632, R59 ;  /* 0x000076320d3b7816 */ /* 0x004fca000000003b */
[----:B------:R2:W-:Y:S01]  /*7070*/  @P5 STG.E.U16 desc[UR14][R4.64], R59 ;  /* 0x0000003b04005986 */ /* 0x0005e2000c10150e */
[----:B------:R-:W-:Y:S01]  /*7080*/  ISETP.GE.AND P5, PT, R12, UR5, PT ;  /* 0x000000050c007c0c */ /* 0x000fe2000bfa6270 */
[----:B------:R-:W-:Y:S02]  /*7090*/  VIADD R12, R2, 0x1a ;  /* 0x0000001a020c7836 */ /* 0x000fe40000000000 */
[----:B------:R3:W-:Y:S01]  /*70a0*/  @P6 STG.E.U16 desc[UR14][R6.64], R18 ;  /* 0x0000001206006986 */ /* 0x0007e2000c10150e */
[C---:B------:R-:W-:Y:S01]  /*70b0*/  ISETP.LT.AND P6, PT, R0.reuse, UR4, !P2 ;  /* 0x0000000400007c0c */ /* 0x040fe2000d7c1270 */
[----:B------:R-:W-:Y:S02]  /*70c0*/  ULDC UR4, c[0x0][0x228] ;  /* 0x00008a0000047ab9 */ /* 0x000fe40000000800 */
[----:B------:R4:W-:Y:S01]  /*70d0*/  @P4 STG.E.U16 desc[UR14][R16.64], R60 ;  /* 0x0000003c10004986 */ /* 0x0009e2000c10150e */
[----:B------:R-:W-:Y:S01]  /*70e0*/  ISETP.LT.AND P2, PT, R3, UR4, !P2 ;  /* 0x0000000403007c0c */ /* 0x000fe2000d741270 */
[----:B------:R-:W-:Y:S01]  /*70f0*/  ULDC UR4, c[0x0][0x228] ;  /* 0x00008a0000047ab9 */ /* 0x000fe20000000800 */
[----:B------:R-:W-:Y:S01]  /*7100*/  ISETP.LT.AND P4, PT, R0, UR7, !P3 ;  /* 0x0000000700007c0c */ /* 0x000fe2000df81270 */
[----:B--2---:R-:W-:Y:S01]  /*7110*/  IMAD.WIDE R4, R53, 0x2, R54 ;  /* 0x0000000235047825 */ /* 0x004fe200078e0236 */
[----:B------:R-:W-:Y:S01]  /*7120*/  ISETP.LT.AND P3, PT, R3, UR4, !P3 ;  /* 0x0000000403007c0c */ /* 0x000fe2000df61270 */
[----:B------:R-:W-:Y:S01]  /*7130*/  ULDC UR4, c[0x0][0x228] ;  /* 0x00008a0000047ab9 */ /* 0x000fe20000000800 */
[----:B------:R-:W-:Y:S01]  /*7140*/  ULDC UR7, c[0x0][0x228] ;  /* 0x00008a0000077ab9 */ /* 0x000fe20000000800 */
[----:B------:R-:W-:-:S02]  /*7150*/  VIADD R59, R53, UR6 ;  /* 0x00000006353b7c36 */ /* 0x000fc40008000000 */
[----:B------:R2:W-:Y:S01]  /*7160*/  @P6 STG.E.U16 desc[UR14][R4.64], R14 ;  /* 0x0000000e04006986 */ /* 0x0005e2000c10150e */
[----:B---3--:R-:W-:Y:S01]  /*7170*/  IMAD.WIDE R6, R53, 0x2, R56 ;  /* 0x0000000235067825 */ /* 0x008fe200078e0238 */
[----:B----4-:R-:W-:Y:S02]  /*7180*/  PRMT R17, R14, 0x7632, R17 ;  /* 0x000076320e117816 */ /* 0x010fe40000000011 */
[----:B------:R-:W-:Y:S01]  /*7190*/  ISETP.GE.AND P6, PT, R12, UR5, PT ;  /* 0x000000050c007c0c */ /* 0x000fe2000bfc6270 */
[----:B------:R-:W-:Y:S02]  /*71a0*/  IMAD.WIDE R12, R59, 0x2, R54 ;  /* 0x000000023b0c7825 */ /* 0x000fe400078e0236 */
[----:B------:R3:W-:Y:S02]  /*71b0*/  @P2 STG.E.U16 desc[UR14][R6.64], R17 ;  /* 0x0000001106002986 */ /* 0x0007e4000c10150e */
[----:B------:R-:W-:Y:S02]  /*71c0*/  VIADD R16, R2, 0x1b ;  /* 0x0000001b02107836 */ /* 0x000fe40000000000 */
[----:B------:R4:W-:Y:S01]  /*71d0*/  @P4 STG.E.U16 desc[UR14][R12.64], R19 ;  /* 0x000000130c004986 */ /* 0x0009e2000c10150e */
[----:B------:R-:W-:Y:S01]  /*71e0*/  ISETP.LT.AND P4, PT, R0, UR4, !P0 ;  /* 0x0000000400007c0c */ /* 0x000fe2000c781270 */
[----:B------:R-:W-:Y:S01]  /*71f0*/  ULDC UR4, c[0x0][0x228] ;  /* 0x00008a0000047ab9 */ /* 0x000fe20000000800 */
[----:B------:R-:W-:Y:S01]  /*7200*/  ISETP.GE.AND P2, PT, R16, UR5, PT ;  /* 0x0000000510007c0c */ /* 0x000fe2000bf46270 */
[----:B--2---:R-:W-:Y:S01]  /*7210*/  VIADD R14, R2, 0x1c ;  /* 0x0000001c020e7836 */ /* 0x004fe20000000000 */
[----:B------:R-:W-:Y:S01]  /*7220*/  ISETP.LT.AND P0, PT, R3, UR7, !P0 ;  /* 0x0000000703007c0c */ /* 0x000fe2000c701270 */
[----:B------:R-:W-:Y:S01]  /*7230*/  ULDC UR7, c[0x0][0x228] ;  /* 0x00008a0000077ab9 */ /* 0x000fe20000000800 */
[----:B------:R-:W-:Y:S01]  /*7240*/  PRMT R5, R19, 0x7632, R5 ;  /* 0x0000763213057816 */ /* 0x000fe20000000005 */
[----:B---3--:R-:W-:-:S04]  /*7250*/  IMAD.WIDE R16, R59, 0x2, R56 ;  /* 0x000000023b107825 */ /* 0x008fc800078e0238 */
[----:B------:R-:W-:Y:S01]  /*7260*/  VIADD R59, R59, UR6 ;  /* 0x000000063b3b7c36 */ /* 0x000fe20008000000 */
[----:B------:R2:W-:Y:S01]  /*7270*/  @P3 STG.E.U16 desc[UR14][R16.64], R5 ;  /* 0x0000000510003986 */ /* 0x0005e2000c10150e */
[----:B------:R-:W-:Y:S01]  /*7280*/  ISETP.LT.AND P3, PT, R0, UR4, !P1 ;  /* 0x0000000400007c0c */ /* 0x000fe2000cf61270 */
[----:B------:R-:W-:Y:S01]  /*7290*/  ULDC UR4, c[0x0][0x228] ;  /* 0x00008a0000047ab9 */ /* 0x000fe20000000800 */
[----:B------:R-:W-:Y:S01]  /*72a0*/  IMAD.WIDE R6, R59, 0x2, R56 ;  /* 0x000000023b067825 */ /* 0x000fe200078e0238 */
[----:B----4-:R-:W-:Y:S02]  /*72b0*/  PRMT R13, R15, 0x7632, R13 ;  /* 0x000076320f0d7816 */ /* 0x010fe4000000000d */
[----:B------:R-:W-:Y:S01]  /*72c0*/  ISETP.LT.AND P1, PT, R3, UR7, !P1 ;  /* 0x0000000703007c0c */ /* 0x000fe2000cf21270 */
[----:B------:R-:W-:Y:S01]  /*72d0*/  ULDC UR7, c[0x0][0x228] ;  /* 0x00008a0000077ab9 */ /* 0x000fe20000000800 */
        /* <DEDUP_REMOVED lines=11> */
[----:B--2---:R-:W-:Y:S01]  /*7390*/  PRMT R5, R8, 0x7632, R5 ;  /* 0x0000763208057816 */ /* 0x004fe20000000005 */
[----:B------:R-:W-:-:S02]  /*73a0*/  VIADD R15, R2, 0x1d ;  /* 0x0000001d020f7836 */ /* 0x000fc40000000000 */
[----:B---3--:R-:W-:-:S04]  /*73b0*/  IMAD.WIDE R12, R59, 0x2, R54 ;  /* 0x000000023b0c7825 */ /* 0x008fc800078e0236 */
        /* <DEDUP_REMOVED lines=21> */
[----:B------:R-:W-:Y:S01]  /*7510*/  IMAD.WIDE R14, R17, 0x2, R56 ;  /* 0x00000002110e7825 */ /* 0x000fe200078e0238 */
[----:B------:R-:W-:-:S03]  /*7520*/  ULDC UR8, c[0x0][0x228] ;  /* 0x00008a0000087ab9 */ /* 0x000fc60000000800 */
[----:B--2---:R-:W-:-:S04]  /*7530*/  IMAD.WIDE R4, R59, 0x2, R56 ;  /* 0x000000023b047825 */ /* 0x004fc800078e0238 */
[----:B---3--:R-:W-:-:S04]  /*7540*/  IMAD.WIDE R12, R59, 0x2, R54 ;  /* 0x000000023b0c7825 */ /* 0x008fc800078e0236 */
[C---:B------:R-:W-:Y:S01]  /*7550*/  IMAD.WIDE R6, R17.reuse, 0x2, R54 ;  /* 0x0000000211067825 */ /* 0x040fe200078e0236 */
[----:B------:R2:W-:Y:S01]  /*7560*/  @P1 STG.E.U16 desc[UR14][R12.64], R9 ;  /* 0x000000090c001986 */ /* 0x0005e2000c10150e */
[----:B------:R-:W-:Y:S02]  /*7570*/  ISETP.GE.AND P1, PT, R8, UR5, PT ;  /* 0x0000000508007c0c */ /* 0x000fe4000bf26270 */
[C---:B------:R-:W-:Y:S02]  /*7580*/  VIADD R8, R2.reuse, 0x20 ;  /* 0x0000002002087836 */ /* 0x040fe40000000000 */
[----:B------:R-:W-:Y:S01]  /*7590*/  VIADD R17, R17, UR6 ;  /* 0x0000000611117c36 */ /* 0x000fe20008000000 */
[----:B--2---:R-:W-:Y:S01]  /*75a0*/  PRMT R13, R9, 0x7632, R13 ;  /* 0x00007632090d7816 */ /* 0x004fe2000000000d */
[----:B------:R-:W-:-:S04]  /*75b0*/  VIADD R12, R2, 0x22 ;  /* 0x00000022020c7836 */ /* 0x000fc80000000000 */
        /* <DEDUP_REMOVED lines=11> */
[----:B------:R-:W-:Y:S01]  /*7670*/  PRMT R13, R10, 0x7632, R13 ;  /* 0x000076320a0d7816 */ /* 0x000fe2000000000d */
[----:B------:R-:W-:Y:S01]  /*7680*/  ULDC UR7, c[0x0][0x228] ;  /* 0x00008a0000077ab9 */ /* 0x000fe20000000800 */
[----:B------:R-:W-:Y:S01]  /*7690*/  ISETP.LT.AND P3, PT, R3, UR4, !P3 ;  /* 0x0000000403007c0c */ /* 0x000fe2000df61270 */
[C---:B---3--:R-:W-:Y:S01]  /*76a0*/  IMAD.WIDE R6, R17.reuse, 0x2, R56 ;  /* 0x0000000211067825 */ /* 0x048fe200078e0238 */
[----:B------:R-:W-:Y:S01]  /*76b0*/  ULDC UR4, c[0x0][0x228] ;  /* 0x00008a0000047ab9 */ /* 0x000fe20000000800 */
[----:B------:R-:W-:Y:S01]  /*76c0*/  @P5 STG.E.U16 desc[UR14][R4.64], R10 ;  /* 0x0000000a04005986 */ /* 0x000fe2000c10150e */
[----:B------:R-:W-:Y:S01]  /*76d0*/  ISETP.GE.AND P5, PT, R8, UR5, PT ;  /* 0x0000000508007c0c */ /* 0x000fe2000bfa6270 */
[----:B----4-:R-:W-:Y:S01]  /*76e0*/  VIADD R15, R17, UR6 ;  /* 0x00000006110f7c36 */ /* 0x010fe20008000000 */
[----:B------:R-:W-:Y:S01]  /*76f0*/  PRMT R14, R25, 0x7632, R14 ;  /* 0x00007632190e7816 */ /* 0x000fe2000000000e */
[----:B------:R2:W-:Y:S01]  /*7700*/  @P4 STG.E.U16 desc[UR14][R6.64], R13 ;  /* 0x0000000d06004986 */ /* 0x0005e2000c10150e */
[----:B------:R-:W-:Y:S01]  /*7710*/  ISETP.GE.AND P4, PT, R12, UR5, PT ;  /* 0x000000050c007c0c */ /* 0x000fe2000bf86270 */
[----:B------:R-:W-:-:S05]  /*7720*/  IMAD.WIDE R8, R15, 0x2, R54 ;  /* 0x000000020f087825 */ /* 0x000fca00078e0236 */
[----:B------:R3:W-:Y:S01]  /*7730*/  @P2 STG.E.U16 desc[UR14][R8.64], R22 ;  /* 0x0000001608002986 */ /* 0x0007e2000c10150e */
[----:B------:R-:W-:Y:S01]  /*7740*/  ISETP.LT.AND P2, PT, R0, UR4, !P0 ;  /* 0x0000000400007c0c */ /* 0x000fe2000c741270 */
[----:B------:R-:W-:Y:S01]  /*7750*/  ULDC UR4, c[0x0][0x228] ;  /* 0x00008a0000047ab9 */ /* 0x000fe20000000800 */
[----:B------:R-:W-:Y:S01]  /*7760*/  ISETP.LT.AND P0, PT, R3, UR7, !P0 ;  /* 0x0000000703007c0c */ /* 0x000fe2000c701270 */
[----:B------:R-:W-:Y:S01]  /*7770*/  ULDC UR7, c[0x0][0x228] ;  /* 0x00008a0000077ab9 */ /* 0x000fe20000000800 */
[----:B--2---:R-:W-:Y:S01]  /*7780*/  IMAD.WIDE R12, R15, 0x2, R56 ;  /* 0x000000020f0c7825 */ /* 0x004fe200078e0238 */
[----:B------:R-:W-:-:S03]  /*7790*/  PRMT R5, R22, 0x7632, R5 ;  /* 0x0000763216057816 */ /* 0x000fc60000000005 */
[----:B------:R-:W-:Y:S02]  /*77a0*/  VIADD R15, R15, UR6 ;  /* 0x000000060f0f7c36 */ /* 0x000fe40008000000 */
[----:B------:R2:W-:Y:S01]  /*77b0*/  @P3 STG.E.U16 desc[UR14][R12.64], R5 ;  /* 0x000000050c003986 */ /* 0x0005e2000c10150e */
[----:B------:R-:W-:Y:S01]  /*77c0*/  ISETP.LT.AND P3, PT, R0, UR4, !P1 ;  /* 0x0000000400007c0c */ /* 0x000fe2000cf61270 */
[----:B------:R-:W-:Y:S01]  /*77d0*/  IMAD.WIDE R6, R15, 0x2, R56 ;  /* 0x000000020f067825 */ /* 0x000fe200078e0238 */
[----:B---3--:R-:W-:Y:S01]  /*77e0*/  PRMT R9, R11, 0x7632, R9 ;  /* 0x000076320b097816 */ /* 0x008fe20000000009 */
[----:B------:R-:W-:Y:S01]  /*77f0*/  ULDC UR4, c[0x0][0x228] ;  /* 0x00008a0000047ab9 */ /* 0x000fe20000000800 */
[----:B------:R-:W-:Y:S01]  /*7800*/  ISETP.LT.AND P1, PT, R3, UR7, !P1 ;  /* 0x0000000703007c0c */ /* 0x000fe2000cf21270 */
[----:B------:R-:W-:Y:S01]  /*7810*/  ULDC UR7, c[0x0][0x228] ;  /* 0x00008a0000077ab9 */ /* 0x000fe20000000800 */
[----:B------:R-:W-:Y:S02]  /*7820*/  VIADD R10, R2, 0x23 ;  /* 0x00000023020a7836 */ /* 0x000fe40000000000 */
        /* <DEDUP_REMOVED lines=16> */
[----:B------:R-:W-:Y:S01]  /*7930*/  ISETP.LT.AND P3, PT, R0, UR4, !P5 ;  /* 0x0000000400007c0c */ /* 0x000fe2000ef61270 */
[----:B------:R-:W-:Y:S01]  /*7940*/  ULDC UR4, c[0x0][0x228] ;  /* 0x00008a0000047ab9 */ /* 0x000fe20000000800 */
[----:B------:R-:W-:Y:S01]  /*7950*/  IMAD.WIDE R6, R15, 0x2, R56 ;  /* 0x000000020f067825 */ /* 0x000fe200078e0238 */
[----:B------:R3:W-:Y:S01]  /*7960*/  @P1 STG.E.U16 desc[UR14][R12.64], R5 ;  /* 0x000000050c001986 */ /* 0x0007e2000c10150e */
[----:B------:R-:W-:Y:S01]  /*7970*/  ISETP.LT.AND P5, PT, R3, UR4, !P5 ;  /* 0x0000000403007c0c */ /* 0x000fe2000efa1270 */
[----:B------:R-:W-:Y:S01]  /*7980*/  ULDC UR4, c[0x0][0x228] ;  /* 0x00008a0000047ab9 */ /* 0x000fe20000000800 */
[----:B------:R-:W-:Y:S01]  /*7990*/  ISETP.GE.AND P1, PT, R11, UR5, PT ;  /* 0x000000050b007c0c */ /* 0x000fe2000bf26270 */
[----:B------:R-:W4:Y:S01]  /*79a0*/  LDS.128 R20, [R52] ;  /* 0x0000000034147984 */ /* 0x000f220000000c00 */
        /* <DEDUP_REMOVED lines=8> */
[----:B------:R-:W-:Y:S01]  /*7a30*/  VIADD R13, R15, UR6 ;  /* 0x000000060f0d7c36 */ /* 0x000fe20008000000 */
[----:B------:R-:W-:Y:S01]  /*7a40*/  ISETP.LT.AND P4, PT, R3, UR8, !P4 ;  /* 0x0000000803007c0c */ /* 0x000fe2000e781270 */
[----:B------:R-:W-:Y:S01]  /*7a50*/  ULDC UR7, c[0x0][0x228] ;  /* 0x00008a0000077ab9 */ /* 0x000fe20000000800 */
[----:B------:R-:W-:Y:S01]  /*7a60*/  VIADD R12, R2, 0x27 ;  /* 0x00000027020c7836 */ /* 0x000fe20000000000 */
[----:B------:R-:W-:Y:S01]  /*7a70*/  ULDC UR8, c[0x0][0x228] ;  /* 0x00008a0000087ab9 */ /* 0x000fe20000000800 */
[----:B--2---:R-:W-:-:S04]  /*7a80*/  IMAD.WIDE R4, R15, 0x2, R56 ;  /* 0x000000020f047825 */ /* 0x004fc800078e0238 */
[----:B---3--:R-:W-:-:S04]  /*7a90*/  IMAD.WIDE R8, R15, 0x2, R54 ;  /* 0x000000020f087825 */ /* 0x008fc800078e0236 */
[C---:B------:R-:W-:Y:S01]  /*7aa0*/  IMAD.WIDE R6, R13.reuse, 0x2, R54 ;  /* 0x000000020d067825 */ /* 0x040fe200078e0236 */
[----:B0-----:R0:W-:Y:S01]  /*7ab0*/  @P3 STG.E.U16 desc[UR14][R8.64], R28 ;  /* 0x0000001c08003986 */ /* 0x0011e2000c10150e */
[----:B------:R-:W-:Y:S02]  /*7ac0*/  ISETP.GE.AND P3, PT, R10, UR5, PT ;  /* 0x000000050a007c0c */ /* 0x000fe4000bf66270 */
[----:B------:R-:W-:-:S04]  /*7ad0*/  IMAD.WIDE R10, R13, 0x2, R56 ;  /* 0x000000020d0a7825 */ /* 0x000fc800078e0238 */
[----:B------:R-:W-:-:S04]  /*7ae0*/  VIADD R13, R13, UR6 ;  /* 0x000000060d0d7c36 */ /* 0x000fc80008000000 */
[----:B------:R-:W-:Y:S01]  /*7af0*/  VIADD R15, R13, UR6 ;  /* 0x000000060d0f7c36 */ /* 0x000fe20008000000 */
[----:B0-----:R-:W-:Y:S01]  /*7b00*/  PRMT R9, R28, 0x7632, R9 ;  /* 0x000076321c097816 */ /* 0x001fe20000000009 */
        /* <DEDUP_REMOVED lines=9> */
[----:B------:R-:W-:-:S02]  /*7ba0*/  ULDC UR4, c[0x0][0x228] ;  /* 0x00008a0000047ab9 */ /* 0x000fc40000000800 */
[----:B------:R-:W-:Y:S01]  /*7bb0*/  ISETP.LT.AND P2, PT, R3, UR4, !P2 ;  /* 0x0000000403007c0c */ /* 0x000fe2000d741270 */
[----:B0-----:R-:W-:Y:S01]  /*7bc0*/  IMAD.WIDE R4, R13, 0x2, R54 ;  /* 0x000000020d047825 */ /* 0x001fe200078e0236 */
[----:B------:R-:W-:Y:S02]  /*7bd0*/  ULDC UR4, c[0x0][0x228] ;  /* 0x00008a0000047ab9 */ /* 0x000fe40000000800 */
[----:B------:R-:W-:Y:S01]  /*7be0*/  ISETP.LT.AND P1, PT, R3, UR4, !P1 ;  /* 0x0000000403007c0c */ /* 0x000fe2000cf21270 */
[----:B--2---:R-:W-:Y:S01]  /*7bf0*/  IMAD.WIDE R6, R13, 0x2, R56 ;  /* 0x000000020d067825 */ /* 0x004fe200078e0238 */
[----:B------:R-:W-:Y:S01]  /*7c00*/  ULDC UR4, c[0x0][0x228] ;  /* 0x00008a0000047ab9 */ /* 0x000fe20000000800 */
[----:B---3--:R-:W-:Y:S02]  /*7c10*/  PRMT R11, R29, 0x7632, R11 ;  /* 0x000076321d0b7816 */ /* 0x008fe4000000000b */
[----:B------:R-:W-:Y:S01]  /*7c20*/  VIADD R10, R2, 0x29 ;  /* 0x00000029020a7836 */ /* 0x000fe20000000000 */
[----:B------:R0:W-:Y:S01]  /*7c30*/  @P4 STG.E.U16 desc[UR14][R4.64], R29 ;  /* 0x0000001d04004986 */ /* 0x0001e2000c10150e */
[----:B------:R-:W-:Y:S01]  /*7c40*/  ISETP.GE.AND P4, PT, R8, UR5, PT ;  /* 0x0000000508007c0c */ /* 0x000fe2000bf86270 */
[----:B------:R-:W-:Y:S01]  /*7c50*/  IMAD.WIDE R8, R15, 0x2, R54 ;  /* 0x000000020f087825 */ /* 0x000fe200078e0236 */
[----:B-1----:R-:W-:Y:S01]  /*7c60*/  PRMT R14, R36, 0x7632, R14 ;  /* 0x00007632240e7816 */ /* 0x002fe2000000000e */
[----:B------:R1:W-:Y:S01]  /*7c70*/  @P2 STG.E.U16 desc[UR14][R6.64], R11 ;  /* 0x0000000b06002986 */ /* 0x0003e2000c10150e */
[----:B------:R-:W-:Y:S01]  /*7c80*/  ISETP.GE.AND P2, PT, R10, UR5, PT ;  /* 0x000000050a007c0c */ /* 0x000fe2000bf46270 */
[----:B------:R-:W-:-:S02]  /*7c90*/  VIADD R13, R2, 0x2b ;  /* 0x0000002b020d7836 */ /* 0x000fc40000000000 */
[----:B------:R2:W-:Y:S01]  /*7ca0*/  @P6 STG.E.U16 desc[UR14][R8.64], R26 ;  /* 0x0000001a08006986 */ /* 0x0005e2000c10150e */
[----:B------:R-:W-:Y:S01]  /*7cb0*/  ISETP.LT.AND P6, PT, R0, UR4, !P0 ;  /* 0x0000000400007c0c */ /* 0x000fe2000c7c1270 */
[----:B------:R-:W-:Y:S01]  /*7cc0*/  ULDC UR4, c[0x0][0x228] ;  /* 0x00008a0000047ab9 */ /* 0x000fe20000000800 */
[----:B------:R-:W-:Y:S01]  /*7cd0*/  ISETP.LT.AND P0, PT, R3, UR7, !P0 ;  /* 0x0000000703007c0c */ /* 0x000fe2000c701270 */
[----:B------:R-:W-:Y:S01]  /*7ce0*/  ULDC UR7, c[0x0][0x228] ;  /* 0x00008a0000077ab9 */ /* 0x000fe20000000800 */
[----:B0-----:R-:W-:Y:S01]  /*7cf0*/  PRMT R5, R26, 0x7632, R5 ;  /* 0x000076321a057816 */ /* 0x001fe20000000005 */
[----:B-1----:R-:W-:-:S04]  /*7d00*/  IMAD.WIDE R10, R15, 0x2, R56 ;  /* 0x000000020f0a7825 */ /* 0x002fc800078e0238 */
[----:B------:R-:W-:Y:S01]  /*7d10*/  VIADD R15, R15, UR6 ;  /* 0x000000060f0f7c36 */ /* 0x000fe20008000000 */
[----:B------:R0:W-:Y:S01]  /*7d20*/  @P1 STG.E.U16 desc[UR14][R10.64], R5 ;  /* 0x000000050a001986 */ /* 0x0001e2000c10150e */
[----:B------:R-:W-:Y:S01]  /*7d30*/  ISETP.LT.AND P1, PT, R0, UR4, !P3 ;  /* 0x0000000400007c0c */ /* 0x000fe2000df21270 */
[----:B------:R-:W-:Y:S01]  /*7d40*/  ULDC UR4, c[0x0][0x228] ;  /* 0x00008a0000047ab9 */ /* 0x000fe20000000800 */
[----:B------:R-:W-:Y:S01]  /*7d50*/  ISETP.LT.AND P3, PT, R3, UR7, !P3 ;  /* 0x0000000703007c0c */ /* 0x000fe2000df61270 */
[C---:B------:R-:W-:Y:S01]  /*7d60*/  IMAD.WIDE R6, R15.reuse, 0x2, R56 ;  /* 0x000000020f067825 */ /* 0x040fe200078e0238 */
[----:B--2---:R-:W-:Y:S01]  /*7d70*/  PRMT R9, R30, 0x7632, R9 ;  /* 0x000076321e097816 */ /* 0x004fe20000000009 */
[----:B------:R-:W-:Y:S02]  /*7d80*/  ULDC UR7, c[0x0][0x228] ;  /* 0x00008a0000077ab9 */ /* 0x000fe40000000800 */
[----:B0-----:R-:W-:-:S04]  /*7d90*/  IMAD.WIDE R4, R15, 0x2, R54 ;  /* 0x000000020f047825 */ /* 0x001fc800078e0236 */
        /* <DEDUP_REMOVED lines=10> */
[----:B0-----:R-:W-:Y:S01]  /*7e40*/  PRMT R5, R27, 0x7632, R5 ;  /* 0x000076321b057816 */ /* 0x001fe20000000005 */
[----:B-1----:R-:W-:-:S04]  /*7e50*/  IMAD.WIDE R8, R15, 0x2, R54 ;  /* 0x000000020f087825 */ /* 0x002fc800078e0236 */
        /* <DEDUP_REMOVED lines=9> */
[----:B0-----:R-:W-:Y:S01]  /*7ef0*/  PRMT R9, R31, 0x7632, R9 ;  /* 0x000076321f097816 */ /* 0x001fe20000000009 */
[----:B-1----:R-:W-:-:S04]  /*7f00*/  IMAD.WIDE R4, R15, 0x2, R54 ;  /* 0x000000020f047825 */ /* 0x002fc800078e0236 */
[----:B------:R-:W-:Y:S01]  /*7f10*/  VIADD R15, R15, UR6 ;  /* 0x000000060f0f7c36 */ /* 0x000fe20008000000 */
[----:B------:R0:W-:Y:S01]  /*7f20*/  @P0 STG.E.U16 desc[UR14][R4.64], R31 ;  /* 0x0000001f04000986 */ /* 0x0001e2000c10150e */
[----:B------:R-:W-:Y:S01]  /*7f30*/  VIADD R10, R2, 0x2d ;  /* 0x0000002d020a7836 */ /* 0x000fe20000000000 */
[----:B------:R-:W-:Y:S01]  /*7f40*/  ISETP.GE.AND P0, PT, R12, UR5, PT ;  /* 0x000000050c007c0c */ /* 0x000fe2000bf06270 */
[C---:B------:R-:W-:Y:S01]  /*7f50*/  VIADD R13, R15.reuse, UR6 ;  /* 0x000000060f0d7c36 */ /* 0x040fe20008000000 */
[----:B------:R1:W-:Y:S01]  /*7f60*/  @P5 STG.E.U16 desc[UR14][R6.64], R9 ;  /* 0x0000000906005986 */ /* 0x0003e2000c10150e */
[----:B------:R-:W-:Y:S01]  /*7f70*/  ISETP.LT.AND P5, PT, R0, UR7, !P2 ;  /* 0x0000000700007c0c */ /* 0x000fe2000d7a1270 */
[----:B------:R-:W-:Y:S01]  /*7f80*/  ULDC UR7, c[0x0][0x228] ;  /* 0x00008a0000077ab9 */ /* 0x000fe20000000800 */
[----:B------:R-:W-:Y:S02]  /*7f90*/  VIADD R12, R2, 0x2e ;  /* 0x0000002e020c7836 */ /* 0x000fe40000000000 */
[----:B0-----:R-:W-:-:S04]  /*7fa0*/  IMAD.WIDE R4, R15, 0x2, R56 ;  /* 0x000000020f047825 */ /* 0x001fc800078e0238 */
[----:B-1----:R-:W-:-:S04]  /*7fb0*/  IMAD.WIDE R8, R15, 0x2, R54 ;  /* 0x000000020f087825 */ /* 0x002fc800078e0236 */
[----:B------:R-:W-:Y:S01]  /*7fc0*/  IMAD.WIDE R6, R13, 0x2, R54 ;  /* 0x000000020d067825 */ /* 0x000fe200078e0236 */
[----:B------:R0:W-:Y:S01]  /*7fd0*/  @P3 STG.E.U16 desc[UR14][R8.64], R32 ;  /* 0x0000002008003986 */ /* 0x0001e2000c10150e */
[----:B------:R-:W-:Y:S01]  /*7fe0*/  ISETP.LT.AND P3, PT, R3, UR8, !P2 ;  /* 0x0000000803007c0c */ /* 0x000fe2000d761270 */
[----:B------:R-:W-:Y:S01]  /*7ff0*/  ULDC UR8, c[0x0][0x228] ;  /* 0x00008a0000087ab9 */ /* 0x000fe20000000800 */
[----:B------:R-:W-:Y:S01]  /*8000*/  ISETP.GE.AND P2, PT, R10, UR5, PT ;  /* 0x000000050a007c0c */ /* 0x000fe2000bf46270 */
[----:B------:R-:W-:-:S04]  /*8010*/  IMAD.WIDE R10, R13, 0x2, R56 ;  /* 0x000000020d0a7825 */ /* 0x000fc800078e0238 */
[----:B------:R-:W-:Y:S01]  /*8020*/  VIADD R13, R13, UR6 ;  /* 0x000000060d0d7c36 */ /* 0x000fe20008000000 */
[----:B0-----:R-:W-:Y:S01]  /*8030*/  PRMT R9, R32, 0x7632, R9 ;  /* 0x0000763220097816 */ /* 0x001fe20000000009 */
[----:B------:R-:W-:Y:S02]  /*8040*/  VIADD R8, R2, 0x2f ;  /* 0x0000002f02087836 */ /* 0x000fe40000000000 */
[----:B------:R-:W-:Y:S02]  /*8050*/  VIADD R15, R13, UR6 ;  /* 0x000000060d0f7c36 */ /* 0x000fe40008000000 */
[----:B------:R0:W-:Y:S01]  /*8060*/  @P4 STG.E.U16 desc[UR14][R4.64], R9 ;  /* 0x0000000904004986 */ /* 0x0001e2000c10150e */
[----:B------:R-:W-:Y:S01]  /*8070*/  ISETP.GE.AND P4, PT, R12, UR5, PT ;  /* 0x000000050c007c0c */ /* 0x000fe2000bf86270 */
[----:B------:R-:W-:Y:S02]  /*8080*/  VIADD R12, R2, 0x31 ;  /* 0x00000031020c7836 */ /* 0x000fe40000000000 */
[----:B------:R1:W-:Y:S01]  /*8090*/  @P5 STG.E.U16 desc[UR14][R6.64], R36 ;  /* 0x0000002406005986 */ /* 0x0003e2000c10150e */
[----:B------:R-:W-:Y:S01]  /*80a0*/  ISETP.LT.AND P5, PT, R0, UR7, !P1 ;  /* 0x0000000700007c0c */ /* 0x000fe2000cfa1270 */
[----:B------:R-:W-:-:S02]  /*80b0*/  ULDC UR7, c[0x0][0x228] ;  /* 0x00008a0000077ab9 */ /* 0x000fc40000000800 */
[----:B------:R2:W-:Y:S01]  /*80c0*/  @P3 STG.E.U16 desc[UR14][R10.64], R14 ;  /* 0x0000000e0a003986 */ /* 0x0005e2000c10150e */
[----:B------:R-:W-:Y:S01]  /*80d0*/  ISETP.LT.AND P3, PT, R0, UR4, !P6 ;  /* 0x0000000400007c0c */ /* 0x000fe2000f761270 */
[----:B------:R-:W-:Y:S02]  /*80e0*/  ULDC UR4, c[0x0][0x228] ;  /* 0x00008a0000047ab9 */ /* 0x000fe40000000800 */
[----:B------:R-:W-:Y:S01]  /*80f0*/  ISETP.LT.AND P6, PT, R3, UR4, !P6 ;  /* 0x0000000403007c0c */ /* 0x000fe2000f7c1270 */
[----:B0-----:R-:W-:Y:S01]  /*8100*/  IMAD.WIDE R4, R13, 0x2, R54 ;  /* 0x000000020d047825 */ /* 0x001fe200078e0236 */
[----:B------:R-:W-:Y:S02]  /*8110*/  ULDC UR4, c[0x0][0x228] ;  /* 0x00008a0000047ab9 */ /* 0x000fe40000000800 */
[----:B------:R-:W-:Y:S01]  /*8120*/  ISETP.LT.AND P1, PT, R3, UR4, !P1 ;  /* 0x0000000403007c0c */ /* 0x000fe2000cf21270 */
[----:B-1----:R-:W-:Y:S01]  /*8130*/  IMAD.WIDE R6, R13, 0x2, R56 ;  /* 0x000000020d067825 */ /* 0x002fe200078e0238 */
[----:B------:R-:W-:Y:S01]  /*8140*/  ULDC UR4, c[0x0][0x228] ;  /* 0x00008a0000047ab9 */ /* 0x000fe20000000800 */
[----:B--2---:R-:W-:-:S02]  /*8150*/  PRMT R11, R33, 0x7632, R11 ;  /* 0x00007632210b7816 */ /* 0x004fc4000000000b */
[----:B------:R-:W-:Y:S01]  /*8160*/  VIADD R10, R2, 0x30 ;  /* 0x00000030020a7836 */ /* 0x000fe20000000000 */
[----:B------:R0:W-:Y:S01]  /*8170*/  @P3 STG.E.U16 desc[UR14][R4.64], R33 ;  /* 0x0000002104003986 */ /* 0x0001e2000c10150e */
[----:B------:R-:W-:Y:S01]  /*8180*/  ISETP.GE.AND P3, PT, R8, UR5, PT ;  /* 0x0000000508007c0c */ /* 0x000fe2000bf66270 */
[----:B------:R-:W-:Y:S01]  /*8190*/  IMAD.WIDE R8, R15, 0x2, R54 ;  /* 0x000000020f087825 */ /* 0x000fe200078e0236 */
[----:B------:R-:W-:Y:S01]  /*81a0*/  PRMT R14, R40, 0x7632, R14 ;  /* 0x00007632280e7816 */ /* 0x000fe2000000000e */
[----:B------:R1:W-:Y:S01]  /*81b0*/  @P6 STG.E.U16 desc[UR14][R6.64], R11 ;  /* 0x0000000b06006986 */ /* 0x0003e2000c10150e */
[----:B------:R-:W-:Y:S01]  /*81c0*/  ISETP.GE.AND P6, PT, R10, UR5, PT ;  /* 0x000000050a007c0c */ /* 0x000fe2000bfc6270 */
[----:B------:R-:W-:Y:S02]  /*81d0*/  VIADD R13, R2, 0x32 ;  /* 0x00000032020d7836 */ /* 0x000fe40000000000 */
        /* <DEDUP_REMOVED lines=11> */
[----:B------:R-:W-:Y:S01]  /*8290*/  IMAD.WIDE R6, R15, 0x2, R56 ;  /* 0x000000020f067825 */ /* 0x000fe200078e0238 */
[----:B--2---:R-:W-:Y:S02]  /*82a0*/  PRMT R9, R34, 0x7632, R9 ;  /* 0x0000763222097816 */ /* 0x004fe40000000009 */
[----:B------:R-:W-:Y:S01]  /*82b0*/  ISETP.LT.AND P2, PT, R3, UR7, !P2 ;  /* 0x0000000703007c0c */ /* 0x000fe2000d741270 */
[----:B------:R-:W-:Y:S01]  /*82c0*/  ULDC UR7, c[0x0][0x228] ;  /* 0x00008a0000077ab9 */ /* 0x000fe20000000800 */
        /* <DEDUP_REMOVED lines=28> */
[----:B------:R-:W-:Y:S01]  /*8490*/  VIADD R13, R15, UR6 ;  /* 0x000000060f0d7c36 */ /* 0x000fe20008000000 */
[----:B------:R1:W-:Y:S01]  /*84a0*/  @P4 STG.E.U16 desc[UR14][R6.64], R9 ;  /* 0x0000000906004986 */ /* 0x0003e2000c10150e */
[----:B------:R-:W-:Y:S01]  /*84b0*/  ISETP.LT.AND P4, PT, R0, UR7, !P6 ;  /* 0x0000000700007c0c */ /* 0x000fe2000f781270 */
[----:B------:R-:W-:Y:S01]  /*84c0*/  ULDC UR7, c[0x0][0x228] ;  /* 0x00008a0000077ab9 */ /* 0x000fe20000000800 */
[----:B------:R-:W-:Y:S01]  /*84d0*/  ISETP.LT.AND P6, PT, R3, UR8, !P6 ;  /* 0x0000000803007c0c */ /* 0x000fe2000f7c1270 */
[----:B------:R-:W-:Y:S01]  /*84e0*/  VIADD R12, R2, 0x35 ;  /* 0x00000035020c7836 */ /* 0x000fe20000000000 */
[----:B------:R-:W-:Y:S01]  /*84f0*/  ULDC UR8, c[0x0][0x228] ;  /* 0x00008a0000087ab9 */ /* 0x000fe20000000800 */
[----:B0-----:R-:W-:-:S04]  /*8500*/  IMAD.WIDE R4, R15, 0x2, R56 ;  /* 0x000000020f047825 */ /* 0x001fc800078e0238 */
[----:B-1----:R-:W-:-:S04]  /*8510*/  IMAD.WIDE R8, R15, 0x2, R54 ;  /* 0x000000020f087825 */ /* 0x002fc800078e0236 */
[C---:B------:R-:W-:Y:S01]  /*8520*/  IMAD.WIDE R6, R13.reuse, 0x2, R54 ;  /* 0x000000020d067825 */ /* 0x040fe200078e0236 */
[----:B------:R0:W-:Y:S01]  /*8530*/  @P2 STG.E.U16 desc[UR14][R8.64], R39 ;  /* 0x0000002708002986 */ /* 0x0001e2000c10150e */
        /* <DEDUP_REMOVED lines=16> */
[----:B0-----:R-:W-:Y:S01]  /*8640*/  IMAD.WIDE R4, R13, 0x2, R54 ;  /* 0x000000020d047825 */ /* 0x001fe200078e0236 */
[----:B------:R-:W-:Y:S01]  /*8650*/  ISETP.LT.AND P1, PT, R3, UR4, !P1 ;  /* 0x0000000403007c0c */ /* 0x000fe2000cf21270 */
[----:B------:R-:W-:Y:S01]  /*8660*/  ULDC UR4, c[0x0][0x228] ;  /* 0x00008a0000047ab9 */ /* 0x000fe20000000800 */
[----:B------:R-:W-:Y:S01]  /*8670*/  ULDC UR7, c[0x0][0x228] ;  /* 0x00008a0000077ab9 */ /* 0x000fe20000000800 */
[----:B-1----:R-:W-:-:S02]  /*8680*/  IMAD.WIDE R6, R13, 0x2, R56 ;  /* 0x000000020d067825 */ /* 0x002fc400078e0238 */
[----:B------:R0:W-:Y:S01]  /*8690*/  @P4 STG.E.U16 desc[UR14][R4.64], R44 ;  /* 0x0000002c04004986 */ /* 0x0001e2000c10150e */
[----:B------:R-:W-:Y:S01]  /*86a0*/  ISETP.GE.AND P4, PT, R8, UR5, PT ;  /* 0x0000000508007c0c */ /* 0x000fe2000bf86270 */
[----:B------:R-:W-:Y:S01]  /*86b0*/  IMAD.WIDE R8, R15, 0x2, R54 ;  /* 0x000000020f087825 */ /* 0x000fe200078e0236 */
[----:B--2---:R-:W-:Y:S02]  /*86c0*/  PRMT R11, R44, 0x7632, R11 ;  /* 0x000076322c0b7816 */ /* 0x004fe4000000000b */
[----:B------:R-:W-:Y:S01]  /*86d0*/  PRMT R14, R46, 0x7632, R14 ;  /* 0x000076322e0e7816 */ /* 0x000fe2000000000e */
[----:B------:R-:W-:Y:S02]  /*86e0*/  VIADD R10, R2, 0x37 ;  /* 0x00000037020a7836 */ /* 0x000fe40000000000 */
[----:B------:R1:W-:Y:S03]  /*86f0*/  @P5 STG.E.U16 desc[UR14][R6.64], R11 ;  /* 0x0000000b06005986 */ /* 0x0003e6000c10150e */
[----:B------:R-:W-:Y:S01]  /*8700*/  ISETP.GE.AND P5, PT, R10, UR5, PT ;  /* 0x000000050a007c0c */ /* 0x000fe2000bfa6270 */
[----:B------:R2:W-:Y:S01]  /*8710*/  @P6 STG.E.U16 desc[UR14][R8.64], R41 ;  /* 0x0000002908006986 */ /* 0x0005e2000c10150e */
[----:B------:R-:W-:Y:S01]  /*8720*/  ISETP.LT.AND P6, PT, R0, UR4, !P0 ;  /* 0x0000000400007c0c */ /* 0x000fe2000c7c1270 */
[----:B------:R-:W-:Y:S01]  /*8730*/  ULDC UR4, c[0x0][0x228] ;  /* 0x00008a0000047ab9 */ /* 0x000fe20000000800 */
[----:B0-----:R-:W-:-:S02]  /*8740*/  PRMT R5, R41, 0x7632, R5 ;  /* 0x0000763229057816 */ /* 0x001fc40000000005 */
[----:B------:R-:W-:Y:S01]  /*8750*/  ISETP.LT.AND P0, PT, R3, UR7, !P0 ;  /* 0x0000000703007c0c */ /* 0x000fe2000c701270 */
[----:B------:R-:W-:Y:S01]  /*8760*/  ULDC UR7, c[0x0][0x228] ;  /* 0x00008a0000077ab9 */ /* 0x000fe20000000800 */
[----:B-1----:R-:W-:-:S04]  /*8770*/  IMAD.WIDE R10, R15, 0x2, R56 ;  /* 0x000000020f0a7825 */ /* 0x002fc800078e0238 */
[----:B------:R-:W-:Y:S01]  /*8780*/  VIADD R15, R15, UR6 ;  /* 0x000000060f0f7c36 */ /* 0x000fe20008000000 */
[----:B------:R0:W-:Y:S01]  /*8790*/  @P1 STG.E.U16 desc[UR14][R10.64], R5 ;  /* 0x000000050a001986 */ /* 0x0001e2000c10150e */
[----:B------:R-:W-:Y:S01]  /*87a0*/  ISETP.LT.AND P1, PT, R0, UR4, !P2 ;  /* 0x0000000400007c0c */ /* 0x000fe2000d721270 */
[----:B------:R-:W-:Y:S01]  /*87b0*/  ULDC UR4, c[0x0][0x228] ;  /* 0x00008a0000047ab9 */ /* 0x000fe20000000800 */
[----:B------:R-:W-:Y:S01]  /*87c0*/  ISETP.LT.AND P2, PT, R3, UR7, !P2 ;  /* 0x0000000703007c0c */ /* 0x000fe2000d741270 */
[----:B------:R-:W-:Y:S01]  /*87d0*/  IMAD.WIDE R6, R15, 0x2, R56 ;  /* 0x000000020f067825 */ /* 0x000fe200078e0238 */
        /* <DEDUP_REMOVED lines=8> */
[----:B------:R-:W-:Y:S01]  /*8860*/  IMAD.WIDE R10, R15, 0x2, R56 ;  /* 0x000000020f0a7825 */ /* 0x000fe200078e0238 */
        /* <DEDUP_REMOVED lines=14> */
[----:B------:R-:W-:Y:S01]  /*8950*/  IMAD.WIDE R6, R15, 0x2, R56 ;  /* 0x000000020f067825 */ /* 0x000fe200078e0238 */
[----:B------:R-:W-:Y:S01]  /*8960*/  ULDC UR7, c[0x0][0x228] ;  /* 0x00008a0000077ab9 */ /* 0x000fe20000000800 */
[----:B------:R-:W-:-:S02]  /*8970*/  ULDC UR8, c[0x0][0x228] ;  /* 0x00008a0000087ab9 */ /* 0x000fc40000000800 */
[----:B0-----:R-:W-:-:S04]  /*8980*/  IMAD.WIDE R8, R13, 0x2, R54 ;  /* 0x000000020d087825 */ /* 0x001fc800078e0236 */
[----:B-1----:R-:W-:-:S04]  /*8990*/  IMAD.WIDE R4, R15, 0x2, R54 ;  /* 0x000000020f047825 */ /* 0x002fc800078e0236 */
[C---:B------:R-:W-:Y:S01]  /*89a0*/  IMAD.WIDE R10, R13.reuse, 0x2, R56 ;  /* 0x000000020d0a7825 */ /* 0x040fe200078e0238 */
[----:B------:R0:W-:Y:S01]  /*89b0*/  @P0 STG.E.U16 desc[UR14][R4.64], R46 ;  /* 0x0000002e04000986 */ /* 0x0001e2000c10150e */
[----:B------:R-:W-:Y:S02]  /*89c0*/  ISETP.GE.AND P0, PT, R12, UR5, PT ;  /* 0x000000050c007c0c */ /* 0x000fe4000bf06270 */
[----:B------:R-:W-:Y:S01]  /*89d0*/  VIADD R13, R13, UR6 ;  /* 0x000000060d0d7c36 */ /* 0x000fe20008000000 */
[----:B------:R1:W-:Y:S01]  /*89e0*/  @P3 STG.E.U16 desc[UR14][R6.64], R14 ;  /* 0x0000000e06003986 */ /* 0x0003e2000c10150e */
[----:B------:R-:W-:Y:S01]  /*89f0*/  ISETP.LT.AND P3, PT, R0, UR4, !P5 ;  /* 0x0000000400007c0c */ /* 0x000fe2000ef61270 */
[----:B------:R-:W-:Y:S01]  /*8a00*/  ULDC UR4, c[0x0][0x228] ;  /* 0x00008a0000047ab9 */ /* 0x000fe20000000800 */
[----:B------:R-:W-:Y:S01]  /*8a10*/  ISETP.LT.AND P5, PT, R3, UR7, !P5 ;  /* 0x0000000703007c0c */ /* 0x000fe2000efa1270 */
[----:B------:R2:W-:Y:S01]  /*8a20*/  @P2 STG.E.U16 desc[UR14][R8.64], R43 ;  /* 0x0000002b08002986 */ /* 0x0005e2000c10150e */
[----:B------:R-:W-:Y:S01]  /*8a30*/  VIADD R15, R13, UR6 ;  /* 0x000000060d0f7c36 */ /* 0x000fe20008000000 */
[----:B------:R-:W-:Y:S01]  /*8a40*/  ULDC UR7, c[0x0][0x228] ;  /* 0x00008a0000077ab9 */ /* 0x000fe20000000800 */
[C---:B------:R-:W-:Y:S01]  /*8a50*/  VIADD R12, R2.reuse, 0x3e ;  /* 0x0000003e020c7836 */ /* 0x040fe20000000000 */
[----:B0-----:R-:W-:Y:S01]  /*8a60*/  PRMT R5, R43, 0x7632, R5 ;  /* 0x000076322b057816 */ /* 0x001fe20000000005 */
[----:B------:R-:W-:-:S02]  /*8a70*/  VIADD R4, R2, 0x3b ;  /* 0x0000003b02047836 */ /* 0x000fc40000000000 */
[----:B-1----:R-:W-:Y:S02]  /*8a80*/  IMAD.WIDE R6, R13, 0x2, R56 ;  /* 0x000000020d067825 */ /* 0x002fe400078e0238 */
[----:B------:R0:W-:Y:S01]  /*8a90*/  @P4 STG.E.U16 desc[UR14][R10.64], R5 ;  /* 0x000000050a004986 */ /* 0x0001e2000c10150e */
[----:B------:R-:W-:Y:S01]  /*8aa0*/  ISETP.LT.AND P4, PT, R0, UR8, !P6 ;  /* 0x0000000800007c0c */ /* 0x000fe2000f781270 */
[----:B------:R-:W-:Y:S01]  /*8ab0*/  ULDC UR8, c[0x0][0x228] ;  /* 0x00008a0000087ab9 */ /* 0x000fe20000000800 */
[----:B------:R-:W-:Y:S01]  /*8ac0*/  ISETP.GE.AND P2, PT, R4, UR5, PT ;  /* 0x0000000504007c0c */ /* 0x000fe2000bf46270 */
[----:B--2---:R-:W-:Y:S01]  /*8ad0*/  IMAD.WIDE R8, R15, 0x2, R54 ;  /* 0x000000020f087825 */ /* 0x004fe200078e0236 */
[----:B------:R-:W-:Y:S01]  /*8ae0*/  ISETP.LT.AND P6, PT, R3, UR4, !P6 ;  /* 0x0000000403007c0c */ /* 0x000fe2000f7c1270 */
[----:B------:R-:W-:Y:S01]  /*8af0*/  ULDC UR4, c[0x0][0x228] ;  /* 0x00008a0000047ab9 */ /* 0x000fe20000000800 */
[----:B----4-:R-:W-:Y:S01]  /*8b00*/  PRMT R14, R20, 0x7632, R14 ;  /* 0x00007632140e7816 */ /* 0x010fe2000000000e */
[----:B0-----:R-:W-:Y:S01]  /*8b10*/  IMAD.WIDE R4, R13, 0x2, R54 ;  /* 0x000000020d047825 */ /* 0x001fe200078e0236 */
[----:B------:R-:W-:-:S03]  /*8b20*/  PRMT R11, R47, 0x7632, R11 ;  /* 0x000076322f0b7816 */ /* 0x000fc6000000000b */
[C---:B------:R-:W-:Y:S01]  /*8b30*/  VIADD R10, R2.reuse, 0x3c ;  /* 0x0000003c020a7836 */ /* 0x040fe20000000000 */
[----:B------:R0:W-:Y:S01]  /*8b40*/  @P3 STG.E.U16 desc[UR14][R4.64], R47 ;  /* 0x0000002f04003986 */ /* 0x0001e2000c10150e */
[C---:B------:R-:W-:Y:S02]  /*8b50*/  VIADD R13, R2.reuse, 0x3d ;  /* 0x0000003d020d7836 */ /* 0x040fe40000000000 */
[----:B------:R-:W-:Y:S01]  /*8b60*/  VIADD R2, R2, 0x3f ;  /* 0x0000003f02027836 */ /* 0x000fe20000000000 */
[----:B------:R1:W-:Y:S01]  /*8b70*/  @P5 STG.E.U16 desc[UR14][R6.64], R11 ;  /* 0x0000000b06005986 */ /* 0x0003e2000c10150e */
[----:B------:R-:W-:Y:S02]  /*8b80*/  ISETP.GE.AND P3, PT, R10, UR5, PT ;  /* 0x000000050a007c0c */ /* 0x000fe4000bf66270 */
[C---:B------:R-:W-:Y:S01]  /*8b90*/  ISETP.LT.AND P5, PT, R0.reuse, UR8, !P0 ;  /* 0x0000000800007c0c */ /* 0x040fe2000c7a1270 */
[----:B------:R2:W-:Y:S01]  /*8ba0*/  @P4 STG.E.U16 desc[UR14][R8.64], R48 ;  /* 0x0000003008004986 */ /* 0x0005e2000c10150e */
[----:B------:R-:W-:Y:S01]  /*8bb0*/  ISETP.LT.AND P4, PT, R0, UR4, !P1 ;  /* 0x0000000400007c0c */ /* 0x000fe2000cf81270 */
[----:B------:R-:W-:Y:S01]  /*8bc0*/  ULDC UR4, c[0x0][0x228] ;  /* 0x00008a0000047ab9 */ /* 0x000fe20000000800 */
[C---:B------:R-:W-:Y:S01]  /*8bd0*/  ISETP.LT.AND P1, PT, R3.reuse, UR7, !P1 ;  /* 0x0000000703007c0c */ /* 0x040fe2000cf21270 */
[----:B------:R-:W-:Y:S01]  /*8be0*/  ULDC UR7, c[0x0][0x228] ;  /* 0x00008a0000077ab9 */ /* 0x000fe20000000800 */
[----:B0-----:R-:W-:Y:S01]  /*8bf0*/  PRMT R5, R48, 0x7632, R5 ;  /* 0x0000763230057816 */ /* 0x001fe20000000005 */
[----:B------:R-:W-:Y:S01]  /*8c00*/  ULDC UR8, c[0x0][0x228] ;  /* 0x00008a0000087ab9 */ /* 0x000fe20000000800 */
[----:B------:R-:W-:Y:S01]  /*8c10*/  ISETP.LT.AND P0, PT, R3, UR4, !P0 ;  /* 0x0000000403007c0c */ /* 0x000fe2000c701270 */
[----:B-1----:R-:W-:Y:S01]  /*8c20*/  IMAD.WIDE R10, R15, 0x2, R56 ;  /* 0x000000020f0a7825 */ /* 0x002fe200078e0238 */
[----:B------:R-:W-:-:S03]  /*8c30*/  ULDC UR4, c[0x0][0x228] ;  /* 0x00008a0000047ab9 */ /* 0x000fc60000000800 */
[----:B------:R-:W-:Y:S01]  /*8c40*/  VIADD R15, R15, UR6 ;  /* 0x000000060f0f7c36 */ /* 0x000fe20008000000 */
[----:B------:R0:W-:Y:S01]  /*8c50*/  @P6 STG.E.U16 desc[UR14][R10.64], R5 ;  /* 0x000000050a006986 */ /* 0x0001e2000c10150e */
[----:B------:R-:W-:Y:S02]  /*8c60*/  ISETP.GE.AND P6, PT, R13, UR5, PT ;  /* 0x000000050d007c0c */ /* 0x000fe4000bfc6270 */
[C---:B------:R-:W-:Y:S02]  /*8c70*/  VIADD R17, R15.reuse, UR6 ;  /* 0x000000060f117c36 */ /* 0x040fe40008000000 */
[----:B------:R-:W-:-:S04]  /*8c80*/  IMAD.WIDE R6, R15, 0x2, R56 ;  /* 0x000000020f067825 */ /* 0x000fc800078e0238 */
[----:B--2---:R-:W-:-:S04]  /*8c90*/  IMAD.WIDE R8, R17, 0x2, R54 ;  /* 0x0000000211087825 */ /* 0x004fc800078e0236 */
[----:B0-----:R-:W-:-:S04]  /*8ca0*/  IMAD.WIDE R4, R15, 0x2, R54 ;  /* 0x000000020f047825 */ /* 0x001fc800078e0236 */
[----:B------:R-:W-:Y:S01]  /*8cb0*/  VIADD R11, R17, UR6 ;  /* 0x00000006110b7c36 */ /* 0x000fe20008000000 */
[----:B------:R0:W-:Y:S01]  /*8cc0*/  @P4 STG.E.U16 desc[UR14][R4.64], R20 ;  /* 0x0000001404004986 */ /* 0x0001e2000c10150e */
[----:B------:R-:W-:Y:S02]  /*8cd0*/  ISETP.GE.AND P4, PT, R12, UR5, PT ;  /* 0x000000050c007c0c */ /* 0x000fe4000bf86270 */
[----:B------:R-:W-:Y:S01]  /*8ce0*/  VIADD R13, R11, UR6 ;  /* 0x000000060b0d7c36 */ /* 0x000fe20008000000 */
[----:B------:R1:W-:Y:S01]  /*8cf0*/  @P1 STG.E.U16 desc[UR14][R6.64], R14 ;  /* 0x0000000e06001986 */ /* 0x0003e2000c10150e */
[C---:B------:R-:W-:Y:S01]  /*8d00*/  ISETP.LT.AND P1, PT, R0.reuse, UR7, !P2 ;  /* 0x0000000700007c0c */ /* 0x040fe2000d721270 */
[----:B------:R-:W-:Y:S01]  /*8d10*/  ULDC UR7, c[0x0][0x228] ;  /* 0x00008a0000077ab9 */ /* 0x000fe20000000800 */
[----:B------:R-:W-:Y:S01]  /*8d20*/  ISETP.LT.AND P2, PT, R3, UR8, !P2 ;  /* 0x0000000803007c0c */ /* 0x000fe2000d741270 */
[----:B------:R2:W-:Y:S01]  /*8d30*/  @P5 STG.E.U16 desc[UR14][R8.64], R49 ;  /* 0x0000003108005986 */ /* 0x0005e2000c10150e */
[----:B------:R-:W-:Y:S01]  /*8d40*/  ISETP.LT.AND P5, PT, R0, UR9, !P3 ;  /* 0x0000000900007c0c */ /* 0x000fe2000dfa1270 */
[----:B------:R-:W-:Y:S01]  /*8d50*/  ULDC UR8, c[0x0][0x228] ;  /* 0x00008a0000087ab9 */ /* 0x000fe20000000800 */
[----:B------:R-:W-:Y:S01]  /*8d60*/  PRMT R12, R49, 0x7632, R12 ;  /* 0x00007632310c7816 */ /* 0x000fe2000000000c */
[----:B0-----:R-:W-:-:S04]  /*8d70*/  IMAD.WIDE R4, R17, 0x2, R56 ;  /* 0x0000000211047825 */ /* 0x001fc800078e0238 */
[----:B-1----:R-:W-:Y:S01]  /*8d80*/  IMAD.WIDE R6, R11, 0x2, R54 ;  /* 0x000000020b067825 */ /* 0x002fe200078e0236 */
[----:B------:R-:W-:Y:S01]  /*8d90*/  PRMT R14, R21, 0x7632, R14 ;  /* 0x00007632150e7816 */ /* 0x000fe2000000000e */
[----:B------:R-:W-:Y:S01]  /*8da0*/  @P0 STG.E.U16 desc[UR14][R4.64], R12 ;  /* 0x0000000c04000986 */ /* 0x000fe2000c10150e */
[----:B------:R-:W-:Y:S01]  /*8db0*/  ISETP.GE.AND P0, PT, R2, UR5, PT ;  /* 0x0000000502007c0c */ /* 0x000fe2000bf06270 */
[----:B--2---:R-:W-:Y:S01]  /*8dc0*/  IMAD.WIDE R8, R11, 0x2, R56 ;  /* 0x000000020b087825 */ /* 0x004fe200078e0238 */
[----:B------:R-:W-:Y:S01]  /*8dd0*/  ULDC UR5, c[0x0][0x228] ;  /* 0x00008a0000057ab9 */ /* 0x000fe20000000800 */
[----:B------:R0:W-:Y:S01]  /*8de0*/  @P1 STG.E.U16 desc[UR14][R6.64], R21 ;  /* 0x0000001506001986 */ /* 0x0001e2000c10150e */
[C---:B------:R-:W-:Y:S01]  /*8df0*/  ISETP.LT.AND P1, PT, R0.reuse, UR7, !P0 ;  /* 0x0000000700007c0c */ /* 0x040fe2000c721270 */
[----:B------:R-:W-:Y:S01]  /*8e00*/  IMAD.WIDE R10, R13, 0x2, R54 ;  /* 0x000000020d0a7825 */ /* 0x000fe200078e0236 */
[----:B------:R-:W-:Y:S01]  /*8e10*/  ULDC UR7, c[0x0][0x228] ;  /* 0x00008a0000077ab9 */ /* 0x000fe20000000800 */
[----:B------:R-:W-:Y:S01]  /*8e20*/  @P2 STG.E.U16 desc[UR14][R8.64], R14 ;  /* 0x0000000e08002986 */ /* 0x000fe2000c10150e */
[C---:B------:R-:W-:Y:S01]  /*8e30*/  ISETP.LT.AND P2, PT, R0.reuse, UR5, !P4 ;  /* 0x0000000500007c0c */ /* 0x040fe2000e741270 */
[----:B------:R-:W-:Y:S01]  /*8e40*/  ULDC UR5, c[0x0][0x228] ;  /* 0x00008a0000057ab9 */ /* 0x000fe20000000800 */
[C---:B------:R-:W-:Y:S01]  /*8e50*/  ISETP.LT.AND P4, PT, R3.reuse, UR7, !P4 ;  /* 0x0000000703007c0c */ /* 0x040fe2000e781270 */
[----:B------:R1:W-:Y:S01]  /*8e60*/  @P5 STG.E.U16 desc[UR14][R10.64], R50 ;  /* 0x000000320a005986 */ /* 0x0003e2000c10150e */
[----:B------:R-:W-:Y:S01]  /*8e70*/  ISETP.LT.AND P5, PT, R0, UR4, !P6 ;  /* 0x0000000400007c0c */ /* 0x000fe2000f7a1270 */
[----:B------:R-:W-:Y:S01]  /*8e80*/  ULDC UR4, c[0x0][0x228] ;  /* 0x00008a0000047ab9 */ /* 0x000fe20000000800 */
[----:B------:R-:W-:Y:S01]  /*8e90*/  ISETP.LT.AND P6, PT, R3, UR5, !P6 ;  /* 0x0000000503007c0c */ /* 0x000fe2000f7c1270 */
[----:B0-----:R-:W-:Y:S01]  /*8ea0*/  VIADD R7, R13, UR6 ;  /* 0x000000060d077c36 */ /* 0x001fe20008000000 */
[----:B------:R-:W-:-:S02]  /*8eb0*/  ISETP.LT.AND P3, PT, R3, UR4, !P3 ;  /* 0x0000000403007c0c */ /* 0x000fc4000df61270 */
[----:B------:R-:W-:Y:S01]  /*8ec0*/  ISETP.LT.AND P0, PT, R3, UR8, !P0 ;  /* 0x0000000803007c0c */ /* 0x000fe2000c701270 */
[----:B------:R-:W-:Y:S01]  /*8ed0*/  IMAD.WIDE R2, R13, 0x2, R56 ;  /* 0x000000020d027825 */ /* 0x000fe200078e0238 */
[----:B------:R-:W-:Y:S02]  /*8ee0*/  PRMT R0, R22, 0x7632, R0 ;  /* 0x0000763216007816 */ /* 0x000fe40000000000 */
[----:B------:R-:W-:Y:S01]  /*8ef0*/  PRMT R12, R51, 0x7632, R12 ;  /* 0x00007632330c7816 */ /* 0x000fe2000000000c */
[C---:B-1----:R-:W-:Y:S01]  /*8f00*/  VIADD R11, R7.reuse, UR6 ;  /* 0x00000006070b7c36 */ /* 0x042fe20008000000 */
[----:B------:R-:W-:Y:S01]  /*8f10*/  PRMT R50, R50, 0x7632, R50 ;  /* 0x0000763232327816 */ /* 0x000fe20000000032 */
[----:B------:R-:W-:-:S04]  /*8f20*/  IMAD.WIDE R4, R7, 0x2, R54 ;  /* 0x0000000207047825 */ /* 0x000fc800078e0236 */
[----:B------:R-:W-:Y:S01]  /*8f30*/  VIADD R13, R11, UR6 ;  /* 0x000000060b0d7c36 */ /* 0x000fe20008000000 */
[----:B------:R0:W-:Y:S01]  /*8f40*/  @P3 STG.E.U16 desc[UR14][R2.64], R50 ;  /* 0x0000003202003986 */ /* 0x0001e2000c10150e */
[----:B------:R-:W-:-:S03]  /*8f50*/  IMAD.WIDE R6, R7, 0x2, R56 ;  /* 0x0000000207067825 */ /* 0x000fc600078e0238 */
        /* <DEDUP_REMOVED lines=9> */
[----:B------:R-:W-:Y:S05]  /*8ff0*/  @!P0 EXIT ;  /* 0x000000000000894d */ /* 0x000fea0003800000 */
[----:B------:R-:W-:-:S05]  /*9000*/  PRMT R28, R23, 0x7632, R28 ;  /* 0x00007632171c7816 */ /* 0x000fca000000001c */
[----:B------:R-:W-:Y:S01]  /*9010*/  STG.E.U16 desc[UR14][R56.64], R28 ;  /* 0x0000001c38007986 */ /* 0x000fe2000c10150e */
[----:B------:R-:W-:Y:S05]  /*9020*/  EXIT ;  /* 0x000000000000794d */ /* 0x000fea0003800000 */
.L_x_2:
[----:B------:R-:W-:-:S00]  /*9030*/  BRA `(.L_x_2) ;  /* 0xfffffffc00fc7947 */ /* 0x000fc0000383ffff */
[----:B------:R-:W-:-:S00]  /*9040*/  NOP ;  /* 0x0000000000007918 */ /* 0x000fc00000000000 */
        /* <DEDUP_REMOVED lines=11> */
.L_x_3:


//--------------------- .nv.shared.matmul_kernel  --------------------------
	.section	.nv.shared.matmul_kernel,"aw",@nobits
	.sectionflags	@""
	.align	16
	.zero		1024


//--------------------- .nv.shared.reserved.0     --------------------------
	.section	.nv.shared.reserved.0,"aw",@nobits
	.weak		__nv_reservedSMEM_offset_0_alias
	.size		__nv_reservedSMEM_offset_0_alias, 0, 0
	.other		__nv_reservedSMEM_offset_0_alias,@"STO_CUDA_RESERVED_SHARED STV_DEFAULT"
__nv_reservedSMEM_offset_0_alias:
	.zero		0


//--------------------- .nv.constant0.matmul_kernel --------------------------
	.section	.nv.constant0.matmul_kernel,"a",@progbits
	.sectionflags	@""
	.align	4
.nv.constant0.matmul_kernel:
	.zero		608


//--------------------- SYMBOLS --------------------------

	.type		.nv.reservedSmem.offset0,@object
	.size		.nv.reservedSmem.offset0,0x4
